	.target	sm_90a

	.elftype	@"ET_EXEC"


//--------------------- .note.nv.tkinfo           --------------------------
	.section	.note.nv.tkinfo,"",@"SHT_NOTE"
	.sectionflags	@"SHF_NOTE_NV_TKINFO"
	.tkinfo
        /*0018*/ 	.word	0x00000002
        /*0030*/ 	.string	""
        /*0030*/ 	.string	"ptxas"
        /*0030*/ 	.string	"Cuda compilation tools, release 13.0, V13.0.88"
        /*0030*/ 	.string	"Build cuda_13.0.r13.0/compiler.36424714_0"
        /*0030*/ 	.string	"-arch sm_90a -m 64 "



//--------------------- .note.nv.cuinfo           --------------------------
	.section	.note.nv.cuinfo,"",@"SHT_NOTE"
	.sectionflags	@"SHF_NOTE_NV_CUINFO"
        /*0018*/ 	.short	0x0002
        /*001a*/ 	.short	0x005a
        /*001c*/ 	.short	0x0082
	.zero		2


//--------------------- .nv.info                  --------------------------
	.section	.nv.info,"",@"SHT_CUDA_INFO"
	.align	4


	//----- nvinfo : EIATTR_REGCOUNT
	.align		4
        /*0000*/ 	.byte	0x04, 0x2f
        /*0002*/ 	.short	(.L_15 - .L_14)
	.align		4
.L_14:
        /*0004*/ 	.word	index@(_ZN7cutlass13device_kernelINS_4gemm6kernel13GemmUniversalIN4cute5tupleIJiiiiEEENS1_10collective13CollectiveMmaINS1_34MainloopSm90TmaGmmaWarpSpecializedILi11ENS5_IJNS4_1CILi2EEENSA_ILi4EEENSA_ILi1EEEEEENS1_32KernelTmaWarpSpecializedPingpongEEENS5_IJNSA_ILi64EEENSA_ILi256EEENSA_ILi32EEEEEENS_6half_tENS5_IJlSD_lEEESL_SM_NS4_8TiledMMAINS4_8MMA_AtomIJNS4_4SM904GMMA26MMA_64x256x16_F32F16F16_SSILNSQ_5MajorE0ELSS_0ELNSQ_7ScaleInE1ELST_1EEEEEENS4_6LayoutINS5_IJSD_SD_SD_EEENS5_IJNSA_ILi0EEESY_SY_EEEEENS5_IJNS4_10UnderscoreES11_S11_EEEEENS4_23SM90_TMA_LOAD_MULTICASTENS4_14ComposedLayoutINS4_7SwizzleILi2ELi4ELi3EEENS4_18smem_ptr_flag_bitsILi16EEENSW_INS5_IJNSA_ILi8EEESJ_EEENS5_IJSJ_SD_EEEEEEEvNS4_8identityES14_S1E_vS1F_EENS_8epilogue10collective6detail29Sm90TmaWarpSpecializedAdapterINS1I_15DefaultEpilogueISL_SM_SM_NS1H_6thread17LinearCombinationISL_Li1EffLNS1M_9ScaleType4KindE0ELNS_15FloatRoundStyleE2ESL_EENS1_15EpilogueDefaultEEEEEvvEEEEvNT_6ParamsE)
        /*0008*/ 	.word	0x000000a8


	//----- nvinfo : EIATTR_FRAME_SIZE
	.align		4
.L_15:
        /*000c*/ 	.byte	0x04, 0x11
        /*000e*/ 	.short	(.L_17 - .L_16)
	.align		4
.L_16:
        /*0010*/ 	.word	index@(_ZN7cutlass13device_kernelINS_4gemm6kernel13GemmUniversalIN4cute5tupleIJiiiiEEENS1_10collective13CollectiveMmaINS1_34MainloopSm90TmaGmmaWarpSpecializedILi11ENS5_IJNS4_1CILi2EEENSA_ILi4EEENSA_ILi1EEEEEENS1_32KernelTmaWarpSpecializedPingpongEEENS5_IJNSA_ILi64EEENSA_ILi256EEENSA_ILi32EEEEEENS_6half_tENS5_IJlSD_lEEESL_SM_NS4_8TiledMMAINS4_8MMA_AtomIJNS4_4SM904GMMA26MMA_64x256x16_F32F16F16_SSILNSQ_5MajorE0ELSS_0ELNSQ_7ScaleInE1ELST_1EEEEEENS4_6LayoutINS5_IJSD_SD_SD_EEENS5_IJNSA_ILi0EEESY_SY_EEEEENS5_IJNS4_10UnderscoreES11_S11_EEEEENS4_23SM90_TMA_LOAD_MULTICASTENS4_14ComposedLayoutINS4_7SwizzleILi2ELi4ELi3EEENS4_18smem_ptr_flag_bitsILi16EEENSW_INS5_IJNSA_ILi8EEESJ_EEENS5_IJSJ_SD_EEEEEEEvNS4_8identityES14_S1E_vS1F_EENS_8epilogue10collective6detail29Sm90TmaWarpSpecializedAdapterINS1I_15DefaultEpilogueISL_SM_SM_NS1H_6thread17LinearCombinationISL_Li1EffLNS1M_9ScaleType4KindE0ELNS_15FloatRoundStyleE2ESL_EENS1_15EpilogueDefaultEEEEEvvEEEEvNT_6ParamsE)
        /*0014*/ 	.word	0x00000008


	//----- nvinfo : EIATTR_MIN_STACK_SIZE
	.align		4
.L_17:
        /*0018*/ 	.byte	0x04, 0x12
        /*001a*/ 	.short	(.L_19 - .L_18)
	.align		4
.L_18:
        /*001c*/ 	.word	index@(_ZN7cutlass13device_kernelINS_4gemm6kernel13GemmUniversalIN4cute5tupleIJiiiiEEENS1_10collective13CollectiveMmaINS1_34MainloopSm90TmaGmmaWarpSpecializedILi11ENS5_IJNS4_1CILi2EEENSA_ILi4EEENSA_ILi1EEEEEENS1_32KernelTmaWarpSpecializedPingpongEEENS5_IJNSA_ILi64EEENSA_ILi256EEENSA_ILi32EEEEEENS_6half_tENS5_IJlSD_lEEESL_SM_NS4_8TiledMMAINS4_8MMA_AtomIJNS4_4SM904GMMA26MMA_64x256x16_F32F16F16_SSILNSQ_5MajorE0ELSS_0ELNSQ_7ScaleInE1ELST_1EEEEEENS4_6LayoutINS5_IJSD_SD_SD_EEENS5_IJNSA_ILi0EEESY_SY_EEEEENS5_IJNS4_10UnderscoreES11_S11_EEEEENS4_23SM90_TMA_LOAD_MULTICASTENS4_14ComposedLayoutINS4_7SwizzleILi2ELi4ELi3EEENS4_18smem_ptr_flag_bitsILi16EEENSW_INS5_IJNSA_ILi8EEESJ_EEENS5_IJSJ_SD_EEEEEEEvNS4_8identityES14_S1E_vS1F_EENS_8epilogue10collective6detail29Sm90TmaWarpSpecializedAdapterINS1I_15DefaultEpilogueISL_SM_SM_NS1H_6thread17LinearCombinationISL_Li1EffLNS1M_9ScaleType4KindE0ELNS_15FloatRoundStyleE2ESL_EENS1_15EpilogueDefaultEEEEEvvEEEEvNT_6ParamsE)
        /*0020*/ 	.word	0x00000008
.L_19:


//--------------------- .nv.compat                --------------------------
	.section	.nv.compat,"",@"SHT_CUDA_COMPAT_INFO"
	.align	4
        /*0000*/ 	.byte	0x02, 0x09, 0x01, 0x00, 0x02, 0x02, 0x04, 0x00, 0x02, 0x05, 0x05, 0x00, 0x03, 0x07, 0x01, 0x01
        /*0010*/ 	.byte	0x02, 0x03, 0x01, 0x00, 0x02, 0x06, 0x01, 0x00, 0x04, 0x0b, 0x08, 0x00, 0x00, 0x00, 0x00, 0x00
        /*0020*/ 	.byte	0x00, 0x00, 0x00, 0x00


//--------------------- .nv.info._ZN7cutlass13device_kernelINS_4gemm6kernel13GemmUniversalIN4cute5tupleIJiiiiEEENS1_10collective13CollectiveMmaINS1_34MainloopSm90TmaGmmaWarpSpecializedILi11ENS5_IJNS4_1CILi2EEENSA_ILi4EEENSA_ILi1EEEEEENS1_32KernelTmaWarpSpecializedPingpongEEENS5_IJNSA_ILi64EEENSA_ILi256EEENSA_ILi32EEEEEENS_6half_tENS5_IJlSD_lEEESL_SM_NS4_8TiledMMAINS4_8MMA_AtomIJNS4_4SM904GMMA26MMA_64x256x16_F32F16F16_SSILNSQ_5MajorE0ELSS_0ELNSQ_7ScaleInE1ELST_1EEEEEENS4_6LayoutINS5_IJSD_SD_SD_EEENS5_IJNSA_ILi0EEESY_SY_EEEEENS5_IJNS4_10UnderscoreES11_S11_EEEEENS4_23SM90_TMA_LOAD_MULTICASTENS4_14ComposedLayoutINS4_7SwizzleILi2ELi4ELi3EEENS4_18smem_ptr_flag_bitsILi16EEENSW_INS5_IJNSA_ILi8EEESJ_EEENS5_IJSJ_SD_EEEEEEEvNS4_8identityES14_S1E_vS1F_EENS_8epilogue10collective6detail29Sm90TmaWarpSpecializedAdapterINS1I_15DefaultEpilogueISL_SM_SM_NS1H_6thread17LinearCombinationISL_Li1EffLNS1M_9ScaleType4KindE0ELNS_15FloatRoundStyleE2ESL_EENS1_15EpilogueDefaultEEEEEvvEEEEvNT_6ParamsE --------------------------
	.section	.nv.info._ZN7cutlass13device_kernelINS_4gemm6kernel13GemmUniversalIN4cute5tupleIJiiiiEEENS1_10collective13CollectiveMmaINS1_34MainloopSm90TmaGmmaWarpSpecializedILi11ENS5_IJNS4_1CILi2EEENSA_ILi4EEENSA_ILi1EEEEEENS1_32KernelTmaWarpSpecializedPingpongEEENS5_IJNSA_ILi64EEENSA_ILi256EEENSA_ILi32EEEEEENS_6half_tENS5_IJlSD_lEEESL_SM_NS4_8TiledMMAINS4_8MMA_AtomIJNS4_4SM904GMMA26MMA_64x256x16_F32F16F16_SSILNSQ_5MajorE0ELSS_0ELNSQ_7ScaleInE1ELST_1EEEEEENS4_6LayoutINS5_IJSD_SD_SD_EEENS5_IJNSA_ILi0EEESY_SY_EEEEENS5_IJNS4_10UnderscoreES11_S11_EEEEENS4_23SM90_TMA_LOAD_MULTICASTENS4_14ComposedLayoutINS4_7SwizzleILi2ELi4ELi3EEENS4_18smem_ptr_flag_bitsILi16EEENSW_INS5_IJNSA_ILi8EEESJ_EEENS5_IJSJ_SD_EEEEEEEvNS4_8identityES14_S1E_vS1F_EENS_8epilogue10collective6detail29Sm90TmaWarpSpecializedAdapterINS1I_15DefaultEpilogueISL_SM_SM_NS1H_6thread17LinearCombinationISL_Li1EffLNS1M_9ScaleType4KindE0ELNS_15FloatRoundStyleE2ESL_EENS1_15EpilogueDefaultEEEEEvvEEEEvNT_6ParamsE,"",@"SHT_CUDA_INFO"
	.sectionflags	@""
	.align	4


	//----- nvinfo : EIATTR_CUDA_API_VERSION
	.align		4
        /*0000*/ 	.byte	0x04, 0x37
        /*0002*/ 	.short	(.L_21 - .L_20)
.L_20:
        /*0004*/ 	.word	0x00000082


	//----- nvinfo : EIATTR_KPARAM_INFO
	.align		4
.L_21:
        /*0008*/ 	.byte	0x04, 0x17
        /*000a*/ 	.short	(.L_23 - .L_22)
.L_22:
        /*000c*/ 	.word	0x00000000
        /*0010*/ 	.short	0x0000
        /*0012*/ 	.short	0x0070
        /*0014*/ 	.byte	0x00, 0xf0, 0x01, 0x10


	//----- nvinfo : EIATTR_SPARSE_MMA_MASK
	.align		4
.L_23:
        /*0018*/ 	.byte	0x03, 0x50
        /*001a*/ 	.short	0x0000


	//----- nvinfo : EIATTR_MAXREG_COUNT
	.align		4
        /*001c*/ 	.byte	0x03, 0x1b
        /*001e*/ 	.short	0x00a8


	//----- nvinfo : EIATTR_NUM_BARRIERS
	.align		4
        /*0020*/ 	.byte	0x02, 0x4c
        /*0022*/ 	.byte	0x01
	.zero		1


	//----- nvinfo : EIATTR_EXTERNS
	.align		4
        /*0024*/ 	.byte	0x04, 0x0f
        /*0026*/ 	.short	(.L_25 - .L_24)


	//   ....[0]....
	.align		4
.L_24:
        /*0028*/ 	.word	index@(__assertfail)


	//----- nvinfo : EIATTR_ANNOTATIONS
	.align		4
.L_25:
        /*002c*/ 	.byte	0x04, 0x55
        /*002e*/ 	.short	(.L_27 - .L_26)


	//   ....[0]....
.L_26:
        /*0030*/ 	.word	0x00000001
        /*0034*/ 	.byte	0xc0, 0x0e, 0x00, 0x00, 0x01, 0x00, 0x00, 0x00, 0x20, 0x9e, 0x00, 0x00, 0x01, 0x00, 0x00, 0x00
        /*0044*/ 	.byte	0xa0, 0xab, 0x00, 0x00


	//----- nvinfo : EIATTR_MERCURY_ISA_VERSION
	.align		4
.L_27:
        /*0048*/ 	.byte	0x03, 0x5f
        /*004a*/ 	.short	0x0101


	//----- nvinfo : EIATTR_INT_WARP_WIDE_INSTR_OFFSETS
	.align		4
        /*004c*/ 	.byte	0x04, 0x31
        /*004e*/ 	.short	(.L_29 - .L_28)


	//   ....[0]....
.L_28:
        /*0050*/ 	.word	0x00000640


	//   ....[1]....
        /*0054*/ 	.word	0x00000670


	//   ....[2]....
        /*0058*/ 	.word	0x000006b0


	//   ....[3]....
        /*005c*/ 	.word	0x000007e0


	//   ....[4]....
        /*0060*/ 	.word	0x000007f0


	//   ....[5]....
        /*0064*/ 	.word	0x00000800


	//   ....[6]....
        /*0068*/ 	.word	0x000008a0


	//   ....[7]....
        /*006c*/ 	.word	0x000008e0


	//   ....[8]....
        /*0070*/ 	.word	0x00001f50


	//----- nvinfo : EIATTR_COOP_GROUP_MASK_REGIDS
	.align		4
.L_29:
        /*0074*/ 	.byte	0x04, 0x29
        /*0076*/ 	.short	(.L_31 - .L_30)


	//   ....[0]....
.L_30:
        /*0078*/ 	.word	0xffffffff


	//   ....[1]....
        /*007c*/ 	.word	0xffffffff


	//   ....[2]....
        /*0080*/ 	.word	0xffffffff


	//   ....[3]....
        /*0084*/ 	.word	0xffffffff


	//   ....[4]....
        /*0088*/ 	.word	0xffffffff


	//   ....[5]....
        /*008c*/ 	.word	0xffffffff


	//   ....[6]....
        /*0090*/ 	.word	0xffffffff


	//----- nvinfo : EIATTR_COOP_GROUP_INSTR_OFFSETS
	.align		4
.L_31:
        /*0094*/ 	.byte	0x04, 0x28
        /*0096*/ 	.short	(.L_33 - .L_32)


	//   ....[0]....
.L_32:
        /*0098*/ 	.word	0x00000070


	//   ....[1]....
        /*009c*/ 	.word	0x00000080


	//   ....[2]....
        /*00a0*/ 	.word	0x00000140


	//   ....[3]....
        /*00a4*/ 	.word	0x00000400


	//   ....[4]....
        /*00a8*/ 	.word	0x00000440


	//   ....[5]....
        /*00ac*/ 	.word	0x00000820


	//   ....[6]....
        /*00b0*/ 	.word	0x00000a60


	//----- nvinfo : EIATTR_REG_RECONFIG
	.align		4
.L_33:
        /*00b4*/ 	.byte	0x01, 0x54
	.zero		2


	//----- nvinfo : EIATTR_SYSCALL_OFFSETS
	.align		4
        /*00b8*/ 	.byte	0x04, 0x46
        /*00ba*/ 	.short	(.L_35 - .L_34)


	//   ....[0]....
.L_34:
        /*00bc*/ 	.word	0x000018f0


	//----- nvinfo : EIATTR_MBARRIER_INSTR_OFFSETS
	.align		4
.L_35:
        /*00c0*/ 	.byte	0x04, 0x39
        /*00c2*/ 	.short	(.L_37 - .L_36)


	//   ....[0]....
.L_36:
        /*00c4*/ 	.word	0x00000280
        /*00c8*/ 	.word	0x000000ff
        /*00cc*/ 	.word	0x00000000
        /*00d0*/ 	.short	0x0100
        /*00d2*/ 	.byte	0x08
	.zero		1


	//   ....[1]....
        /*00d4*/ 	.word	0x00000290
        /*00d8*/ 	.word	0x000000ff
        /*00dc*/ 	.word	0x00000058
        /*00e0*/ 	.short	0x0100
        /*00e2*/ 	.byte	0x08
	.zero		1


	//   ....[2]....
        /*00e4*/ 	.word	0x000002a0
        /*00e8*/ 	.word	0x000000ff
        /*00ec*/ 	.word	0x00000008
        /*00f0*/ 	.short	0x0100
        /*00f2*/ 	.byte	0x08
	.zero		1


	//   ....[3]....
        /*00f4*/ 	.word	0x000002b0
        /*00f8*/ 	.word	0x000000ff
        /*00fc*/ 	.word	0x00000060
        /*0100*/ 	.short	0x0100
        /*0102*/ 	.byte	0x08
	.zero		1


	//   ....[4]....
        /*0104*/ 	.word	0x000002c0
        /*0108*/ 	.word	0x000000ff
        /*010c*/ 	.word	0x00000010
        /*0110*/ 	.short	0x0100
        /*0112*/ 	.byte	0x08
	.zero		1


	//   ....[5]....
        /*0114*/ 	.word	0x000002d0
        /*0118*/ 	.word	0x000000ff
        /*011c*/ 	.word	0x00000068
        /*0120*/ 	.short	0x0100
        /*0122*/ 	.byte	0x08
	.zero		1


	//   ....[6]....
        /*0124*/ 	.word	0x000002e0
        /*0128*/ 	.word	0x000000ff
        /*012c*/ 	.word	0x00000018
        /*0130*/ 	.short	0x0100
        /*0132*/ 	.byte	0x08
	.zero		1


	//   ....[7]....
        /*0134*/ 	.word	0x000002f0
        /*0138*/ 	.word	0x000000ff
        /*013c*/ 	.word	0x00000070
        /*0140*/ 	.short	0x0100
        /*0142*/ 	.byte	0x08
	.zero		1


	//   ....[8]....
        /*0144*/ 	.word	0x00000300
        /*0148*/ 	.word	0x000000ff
        /*014c*/ 	.word	0x00000020
        /*0150*/ 	.short	0x0100
        /*0152*/ 	.byte	0x08
	.zero		1


	//   ....[9]....
        /*0154*/ 	.word	0x00000310
        /*0158*/ 	.word	0x000000ff
        /*015c*/ 	.word	0x00000078
        /*0160*/ 	.short	0x0100
        /*0162*/ 	.byte	0x08
	.zero		1


	//   ....[10]....
        /*0164*/ 	.word	0x00000320
        /*0168*/ 	.word	0x000000ff
        /*016c*/ 	.word	0x00000028
        /*0170*/ 	.short	0x0100
        /*0172*/ 	.byte	0x08
	.zero		1


	//   ....[11]....
        /*0174*/ 	.word	0x00000330
        /*0178*/ 	.word	0x000000ff
        /*017c*/ 	.word	0x00000080
        /*0180*/ 	.short	0x0100
        /*0182*/ 	.byte	0x08
	.zero		1


	//   ....[12]....
        /*0184*/ 	.word	0x00000340
        /*0188*/ 	.word	0x000000ff
        /*018c*/ 	.word	0x00000030
        /*0190*/ 	.short	0x0100
        /*0192*/ 	.byte	0x08
	.zero		1


	//   ....[13]....
        /*0194*/ 	.word	0x00000350
        /*0198*/ 	.word	0x000000ff
        /*019c*/ 	.word	0x00000088
        /*01a0*/ 	.short	0x0100
        /*01a2*/ 	.byte	0x08
	.zero		1


	//   ....[14]....
        /*01a4*/ 	.word	0x00000360
        /*01a8*/ 	.word	0x000000ff
        /*01ac*/ 	.word	0x00000038
        /*01b0*/ 	.short	0x0100
        /*01b2*/ 	.byte	0x08
	.zero		1


	//   ....[15]....
        /*01b4*/ 	.word	0x00000370
        /*01b8*/ 	.word	0x000000ff
        /*01bc*/ 	.word	0x00000090
        /*01c0*/ 	.short	0x0100
        /*01c2*/ 	.byte	0x08
	.zero		1


	//   ....[16]....
        /*01c4*/ 	.word	0x00000380
        /*01c8*/ 	.word	0x000000ff
        /*01cc*/ 	.word	0x00000040
        /*01d0*/ 	.short	0x0100
        /*01d2*/ 	.byte	0x08
	.zero		1


	//   ....[17]....
        /*01d4*/ 	.word	0x00000390
        /*01d8*/ 	.word	0x000000ff
        /*01dc*/ 	.word	0x00000098
        /*01e0*/ 	.short	0x0100
        /*01e2*/ 	.byte	0x08
	.zero		1


	//   ....[18]....
        /*01e4*/ 	.word	0x000003a0
        /*01e8*/ 	.word	0x000000ff
        /*01ec*/ 	.word	0x00000048
        /*01f0*/ 	.short	0x0100
        /*01f2*/ 	.byte	0x08
	.zero		1


	//   ....[19]....
        /*01f4*/ 	.word	0x000003b0
        /*01f8*/ 	.word	0x000000ff
        /*01fc*/ 	.word	0x000000a0
        /*0200*/ 	.short	0x0100
        /*0202*/ 	.byte	0x08
	.zero		1


	//   ....[20]....
        /*0204*/ 	.word	0x000003c0
        /*0208*/ 	.word	0x000000ff
        /*020c*/ 	.word	0x00000050
        /*0210*/ 	.short	0x0100
        /*0212*/ 	.byte	0x08
	.zero		1


	//   ....[21]....
        /*0214*/ 	.word	0x000003d0
        /*0218*/ 	.word	0x000000ff
        /*021c*/ 	.word	0x000000a8
        /*0220*/ 	.short	0x0100
        /*0222*/ 	.byte	0x08
	.zero		1


	//   ....[22]....
        /*0224*/ 	.word	0x00000910
        /*0228*/ 	.word	0x000000ff
        /*022c*/ 	.word	0x000000e0
        /*0230*/ 	.short	0x0100
        /*0232*/ 	.byte	0x08
	.zero		1


	//   ....[23]....
        /*0234*/ 	.word	0x000009a0
        /*0238*/ 	.word	0x000000ff
        /*023c*/ 	.word	0x000000e8
        /*0240*/ 	.short	0x0100
        /*0242*/ 	.byte	0x08
	.zero		1


	//   ....[24]....
        /*0244*/ 	.word	0x000009e0
        /*0248*/ 	.word	0x000000ff
        /*024c*/ 	.word	0x000000c0
        /*0250*/ 	.short	0x0100
        /*0252*/ 	.byte	0x09
	.zero		1


	//   ....[25]....
        /*0254*/ 	.word	0x000009f0
        /*0258*/ 	.word	0x000000ff
        /*025c*/ 	.word	0x000000c8
        /*0260*/ 	.short	0x0100
        /*0262*/ 	.byte	0x09
	.zero		1


	//   ....[26]....
        /*0264*/ 	.word	0x00000a00
        /*0268*/ 	.word	0x000000ff
        /*026c*/ 	.word	0x000000d0
        /*0270*/ 	.short	0x0100
        /*0272*/ 	.byte	0x09
	.zero		1


	//   ....[27]....
        /*0274*/ 	.word	0x00000a10
        /*0278*/ 	.word	0x000000ff
        /*027c*/ 	.word	0x000000d8
        /*0280*/ 	.short	0x0100
        /*0282*/ 	.byte	0x09
	.zero		1


	//   ....[28]....
        /*0284*/ 	.word	0x000017d0
        /*0288*/ 	.word	0x0000009f
        /*028c*/ 	.word	0x00000000
        /*0290*/ 	.short	0x010a
        /*0292*/ 	.byte	0x2a
	.zero		1


	//   ....[29]....
        /*0294*/ 	.word	0x00001970
        /*0298*/ 	.word	0x00000003
        /*029c*/ 	.word	0x00000000
        /*02a0*/ 	.short	0x010a
        /*02a2*/ 	.byte	0x3f
	.zero		1


	//   ....[30]....
        /*02a4*/ 	.word	0x000019d0
        /*02a8*/ 	.word	0x00000003
        /*02ac*/ 	.word	0x00000000
        /*02b0*/ 	.short	0x010a
        /*02b2*/ 	.byte	0x3f
	.zero		1


	//   ....[31]....
        /*02b4*/ 	.word	0x00001c40
        /*02b8*/ 	.word	0x000000ff
        /*02bc*/ 	.word	0x00000000
        /*02c0*/ 	.short	0x010a
        /*02c2*/ 	.byte	0x04
	.zero		1


	//   ....[32]....
        /*02c4*/ 	.word	0x00001c80
        /*02c8*/ 	.word	0x000000ff
        /*02cc*/ 	.word	0x00000000
        /*02d0*/ 	.short	0x010a
        /*02d2*/ 	.byte	0x04
	.zero		1


	//   ....[33]....
        /*02d4*/ 	.word	0x00001df0
        /*02d8*/ 	.word	0x00000005
        /*02dc*/ 	.word	0x00000000
        /*02e0*/ 	.short	0x0101
        /*02e2*/ 	.byte	0x3f
	.zero		1


	//   ....[34]....
        /*02e4*/ 	.word	0x00001ef0
        /*02e8*/ 	.word	0x000000a0
        /*02ec*/ 	.word	0x00000000
        /*02f0*/ 	.short	0x0101
        /*02f2*/ 	.byte	0x2d
	.zero		1


	//   ....[35]....
        /*02f4*/ 	.word	0x00001ff0
        /*02f8*/ 	.word	0x00000003
        /*02fc*/ 	.word	0x00000000
        /*0300*/ 	.short	0x0101
        /*0302*/ 	.byte	0x3f
	.zero		1


	//   ....[36]....
        /*0304*/ 	.word	0x000020b0
        /*0308*/ 	.word	0x0000009f
        /*030c*/ 	.word	0x00000010
        /*0310*/ 	.short	0x010a
        /*0312*/ 	.byte	0x2a
	.zero		1


	//   ....[37]....
        /*0314*/ 	.word	0x00009e40
        /*0318*/ 	.word	0x000000a2
        /*031c*/ 	.word	0x00000000
        /*0320*/ 	.short	0x0101
        /*0322*/ 	.byte	0x2d
	.zero		1


	//   ....[38]....
        /*0324*/ 	.word	0x0000a8c0
        /*0328*/ 	.word	0x0000000a
        /*032c*/ 	.word	0x00000058
        /*0330*/ 	.short	0x010a
        /*0332*/ 	.byte	0x3f
	.zero		1


	//   ....[39]....
        /*0334*/ 	.word	0x0000acb0
        /*0338*/ 	.word	0x00000005
        /*033c*/ 	.word	0x000000e8
        /*0340*/ 	.short	0x0101
        /*0342*/ 	.byte	0x3f
	.zero		1


	//   ....[40]....
        /*0344*/ 	.word	0x0000b430
        /*0348*/ 	.word	0x00000009
        /*034c*/ 	.word	0x00000000
        /*0350*/ 	.short	0x010a
        /*0352*/ 	.byte	0x3f
	.zero		1


	//   ....[41]....
        /*0354*/ 	.word	0x0000b4b0
        /*0358*/ 	.word	0x00000008
        /*035c*/ 	.word	0x00000000
        /*0360*/ 	.short	0x010a
        /*0362*/ 	.byte	0x3f
	.zero		1


	//   ....[42]....
        /*0364*/ 	.word	0x0000b540
        /*0368*/ 	.word	0x00000009
        /*036c*/ 	.word	0x00000000
        /*0370*/ 	.short	0x010a
        /*0372*/ 	.byte	0x3f
	.zero		1


	//   ....[43]....
        /*0374*/ 	.word	0x0000b5d0
        /*0378*/ 	.word	0x00000008
        /*037c*/ 	.word	0x00000000
        /*0380*/ 	.short	0x010a
        /*0382*/ 	.byte	0x3f
	.zero		1


	//   ....[44]....
        /*0384*/ 	.word	0x0000b660
        /*0388*/ 	.word	0x00000009
        /*038c*/ 	.word	0x00000000
        /*0390*/ 	.short	0x010a
        /*0392*/ 	.byte	0x3f
	.zero		1


	//   ....[45]....
        /*0394*/ 	.word	0x0000b6f0
        /*0398*/ 	.word	0x00000008
        /*039c*/ 	.word	0x00000000
        /*03a0*/ 	.short	0x010a
        /*03a2*/ 	.byte	0x3f
	.zero		1


	//   ....[46]....
        /*03a4*/ 	.word	0x0000b780
        /*03a8*/ 	.word	0x00000009
        /*03ac*/ 	.word	0x00000000
        /*03b0*/ 	.short	0x010a
        /*03b2*/ 	.byte	0x3f
	.zero		1


	//   ....[47]....
        /*03b4*/ 	.word	0x0000b810
        /*03b8*/ 	.word	0x00000008
        /*03bc*/ 	.word	0x00000000
        /*03c0*/ 	.short	0x010a
        /*03c2*/ 	.byte	0x3f
	.zero		1


	//   ....[48]....
        /*03c4*/ 	.word	0x0000b8a0
        /*03c8*/ 	.word	0x00000009
        /*03cc*/ 	.word	0x00000000
        /*03d0*/ 	.short	0x010a
        /*03d2*/ 	.byte	0x3f
	.zero		1


	//   ....[49]....
        /*03d4*/ 	.word	0x0000b930
        /*03d8*/ 	.word	0x00000006
        /*03dc*/ 	.word	0x00000000
        /*03e0*/ 	.short	0x010a
        /*03e2*/ 	.byte	0x3f
	.zero		1


	//   ....[50]....
        /*03e4*/ 	.word	0x0000b9c0
        /*03e8*/ 	.word	0x00000003
        /*03ec*/ 	.word	0x00000000
        /*03f0*/ 	.short	0x010a
        /*03f2*/ 	.byte	0x3f
	.zero		1


	//   ....[51]....
        /*03f4*/ 	.word	0x0000ba20
        /*03f8*/ 	.word	0x000000a1
        /*03fc*/ 	.word	0x00000000
        /*0400*/ 	.short	0x010a
        /*0402*/ 	.byte	0x3f
	.zero		1


	//   ....[52]....
        /*0404*/ 	.word	0x0000ba70
        /*0408*/ 	.word	0x00000003
        /*040c*/ 	.word	0x00000000
        /*0410*/ 	.short	0x010a
        /*0412*/ 	.byte	0x3f
	.zero		1


	//   ....[53]....
        /*0414*/ 	.word	0x0000bad0
        /*0418*/ 	.word	0x00000005
        /*041c*/ 	.word	0x00000000
        /*0420*/ 	.short	0x010a
        /*0422*/ 	.byte	0x3f
	.zero		1


	//   ....[54]....
        /*0424*/ 	.word	0x0000bb20
        /*0428*/ 	.word	0x000000a1
        /*042c*/ 	.word	0x00000010
        /*0430*/ 	.short	0x010a
        /*0432*/ 	.byte	0x3f
	.zero		1


	//   ....[55]....
        /*0434*/ 	.word	0x0000bbf0
        /*0438*/ 	.word	0x0000000a
        /*043c*/ 	.word	0x00000058
        /*0440*/ 	.short	0x010a
        /*0442*/ 	.byte	0x3f
	.zero		1


	//   ....[56]....
        /*0444*/ 	.word	0x0000bcc0
        /*0448*/ 	.word	0x00000009
        /*044c*/ 	.word	0x00000000
        /*0450*/ 	.short	0x010a
        /*0452*/ 	.byte	0x3f
	.zero		1


	//   ....[57]....
        /*0454*/ 	.word	0x0000bd10
        /*0458*/ 	.word	0x00000008
        /*045c*/ 	.word	0x00000000
        /*0460*/ 	.short	0x010a
        /*0462*/ 	.byte	0x3f
	.zero		1


	//   ....[58]....
        /*0464*/ 	.word	0x0000bd60
        /*0468*/ 	.word	0x00000009
        /*046c*/ 	.word	0x00000000
        /*0470*/ 	.short	0x010a
        /*0472*/ 	.byte	0x3f
	.zero		1


	//   ....[59]....
        /*0474*/ 	.word	0x0000bdb0
        /*0478*/ 	.word	0x00000008
        /*047c*/ 	.word	0x00000000
        /*0480*/ 	.short	0x010a
        /*0482*/ 	.byte	0x3f
	.zero		1


	//   ....[60]....
        /*0484*/ 	.word	0x0000be00
        /*0488*/ 	.word	0x00000009
        /*048c*/ 	.word	0x00000000
        /*0490*/ 	.short	0x010a
        /*0492*/ 	.byte	0x3f
	.zero		1


	//   ....[61]....
        /*0494*/ 	.word	0x0000be50
        /*0498*/ 	.word	0x00000008
        /*049c*/ 	.word	0x00000000
        /*04a0*/ 	.short	0x010a
        /*04a2*/ 	.byte	0x3f
	.zero		1


	//   ....[62]....
        /*04a4*/ 	.word	0x0000bea0
        /*04a8*/ 	.word	0x00000009
        /*04ac*/ 	.word	0x00000000
        /*04b0*/ 	.short	0x010a
        /*04b2*/ 	.byte	0x3f
	.zero		1


	//   ....[63]....
        /*04b4*/ 	.word	0x0000bef0
        /*04b8*/ 	.word	0x00000008
        /*04bc*/ 	.word	0x00000000
        /*04c0*/ 	.short	0x010a
        /*04c2*/ 	.byte	0x3f
	.zero		1


	//   ....[64]....
        /*04c4*/ 	.word	0x0000bf40
        /*04c8*/ 	.word	0x00000009
        /*04cc*/ 	.word	0x00000000
        /*04d0*/ 	.short	0x010a
        /*04d2*/ 	.byte	0x3f
	.zero		1


	//   ....[65]....
        /*04d4*/ 	.word	0x0000bf90
        /*04d8*/ 	.word	0x00000006
        /*04dc*/ 	.word	0x00000000
        /*04e0*/ 	.short	0x010a
        /*04e2*/ 	.byte	0x3f
	.zero		1


	//----- nvinfo : EIATTR_NUM_MBARRIERS
	.align		4
.L_37:
        /*04e4*/ 	.byte	0x03, 0x38
        /*04e6*/ 	.short	0x001c


	//----- nvinfo : EIATTR_EXIT_INSTR_OFFSETS
	.align		4
        /*04e8*/ 	.byte	0x04, 0x1c
        /*04ea*/ 	.short	(.L_39 - .L_38)


	//   ....[0]....
.L_38:
        /*04ec*/ 	.word	0x00001500


	//   ....[1]....
        /*04f0*/ 	.word	0x00001560


	//   ....[2]....
        /*04f4*/ 	.word	0x0000a4d0


	//   ....[3]....
        /*04f8*/ 	.word	0x0000a500


	//   ....[4]....
        /*04fc*/ 	.word	0x0000ba10


	//----- nvinfo : EIATTR_MAX_THREADS
	.align		4
.L_39:
        /*0500*/ 	.byte	0x04, 0x05
        /*0502*/ 	.short	(.L_41 - .L_40)
.L_40:
        /*0504*/ 	.word	0x00000180
        /*0508*/ 	.word	0x00000001
        /*050c*/ 	.word	0x00000001


	//----- nvinfo : EIATTR_CRS_STACK_SIZE
	.align		4
.L_41:
        /*0510*/ 	.byte	0x04, 0x1e
        /*0512*/ 	.short	(.L_43 - .L_42)
.L_42:
        /*0514*/ 	.word	0x00000000


	//----- nvinfo : EIATTR_CBANK_PARAM_SIZE
	.align		4
.L_43:
        /*0518*/ 	.byte	0x03, 0x19
        /*051a*/ 	.short	0x0470


	//----- nvinfo : EIATTR_PARAM_CBANK
	.align		4
        /*051c*/ 	.byte	0x04, 0x0a
        /*051e*/ 	.short	(.L_45 - .L_44)
	.align		4
.L_44:
        /*0520*/ 	.word	index@(.nv.constant0._ZN7cutlass13device_kernelINS_4gemm6kernel13GemmUniversalIN4cute5tupleIJiiiiEEENS1_10collective13CollectiveMmaINS1_34MainloopSm90TmaGmmaWarpSpecializedILi11ENS5_IJNS4_1CILi2EEENSA_ILi4EEENSA_ILi1EEEEEENS1_32KernelTmaWarpSpecializedPingpongEEENS5_IJNSA_ILi64EEENSA_ILi256EEENSA_ILi32EEEEEENS_6half_tENS5_IJlSD_lEEESL_SM_NS4_8TiledMMAINS4_8MMA_AtomIJNS4_4SM904GMMA26MMA_64x256x16_F32F16F16_SSILNSQ_5MajorE0ELSS_0ELNSQ_7ScaleInE1ELST_1EEEEEENS4_6LayoutINS5_IJSD_SD_SD_EEENS5_IJNSA_ILi0EEESY_SY_EEEEENS5_IJNS4_10UnderscoreES11_S11_EEEEENS4_23SM90_TMA_LOAD_MULTICASTENS4_14ComposedLayoutINS4_7SwizzleILi2ELi4ELi3EEENS4_18smem_ptr_flag_bitsILi16EEENSW_INS5_IJNSA_ILi8EEESJ_EEENS5_IJSJ_SD_EEEEEEEvNS4_8identityES14_S1E_vS1F_EENS_8epilogue10collective6detail29Sm90TmaWarpSpecializedAdapterINS1I_15DefaultEpilogueISL_SM_SM_NS1H_6thread17LinearCombinationISL_Li1EffLNS1M_9ScaleType4KindE0ELNS_15FloatRoundStyleE2ESL_EENS1_15EpilogueDefaultEEEEEvvEEEEvNT_6ParamsE)
        /*0524*/ 	.short	0x0210
        /*0526*/ 	.short	0x0470


	//----- nvinfo : EIATTR_SW_WAR
	.align		4
.L_45:
        /*0528*/ 	.byte	0x04, 0x36
        /*052a*/ 	.short	(.L_47 - .L_46)
.L_46:
        /*052c*/ 	.word	0x00000008
.L_47:


//--------------------- .nv.callgraph             --------------------------
	.section	.nv.callgraph,"",@"SHT_CUDA_CALLGRAPH"
	.align	4
	.sectionentsize	8
	.align		4
        /*0000*/ 	.word	0x00000000
	.align		4
        /*0004*/ 	.word	0xffffffff
	.align		4
        /*0008*/ 	.word	index@(_ZN7cutlass13device_kernelINS_4gemm6kernel13GemmUniversalIN4cute5tupleIJiiiiEEENS1_10collective13CollectiveMmaINS1_34MainloopSm90TmaGmmaWarpSpecializedILi11ENS5_IJNS4_1CILi2EEENSA_ILi4EEENSA_ILi1EEEEEENS1_32KernelTmaWarpSpecializedPingpongEEENS5_IJNSA_ILi64EEENSA_ILi256EEENSA_ILi32EEEEEENS_6half_tENS5_IJlSD_lEEESL_SM_NS4_8TiledMMAINS4_8MMA_AtomIJNS4_4SM904GMMA26MMA_64x256x16_F32F16F16_SSILNSQ_5MajorE0ELSS_0ELNSQ_7ScaleInE1ELST_1EEEEEENS4_6LayoutINS5_IJSD_SD_SD_EEENS5_IJNSA_ILi0EEESY_SY_EEEEENS5_IJNS4_10UnderscoreES11_S11_EEEEENS4_23SM90_TMA_LOAD_MULTICASTENS4_14ComposedLayoutINS4_7SwizzleILi2ELi4ELi3EEENS4_18smem_ptr_flag_bitsILi16EEENSW_INS5_IJNSA_ILi8EEESJ_EEENS5_IJSJ_SD_EEEEEEEvNS4_8identityES14_S1E_vS1F_EENS_8epilogue10collective6detail29Sm90TmaWarpSpecializedAdapterINS1I_15DefaultEpilogueISL_SM_SM_NS1H_6thread17LinearCombinationISL_Li1EffLNS1M_9ScaleType4KindE0ELNS_15FloatRoundStyleE2ESL_EENS1_15EpilogueDefaultEEEEEvvEEEEvNT_6ParamsE)
	.align		4
        /*000c*/ 	.word	index@(__assertfail)
	.align		4
        /*0010*/ 	.word	0x00000000
	.align		4
        /*0014*/ 	.word	0xfffffffe
	.align		4
        /*0018*/ 	.word	0x00000000
	.align		4
        /*001c*/ 	.word	0xfffffffd
	.align		4
        /*0020*/ 	.word	0x00000000
	.align		4
        /*0024*/ 	.word	0xfffffffc


//--------------------- .nv.constant4             --------------------------
	.section	.nv.constant4,"a",@progbits
	.align	8
	.align		8
.nv.constant4:
        /*0000*/ 	.dword	__assertfail
	.align		8
        /*0008*/ 	.dword	__unnamed_1
	.align		8
        /*0010*/ 	.dword	_ZN40_INTERNAL_55184fc1_4_k_cu_eb535cc3_212394cuda3std3__45__cpo5beginE
	.align		8
        /*0018*/ 	.dword	_ZN40_INTERNAL_55184fc1_4_k_cu_eb535cc3_212394cuda3std3__45__cpo3endE
	.align		8
        /*0020*/ 	.dword	_ZN40_INTERNAL_55184fc1_4_k_cu_eb535cc3_212394cuda3std3__45__cpo6cbeginE
	.align		8
        /*0028*/ 	.dword	_ZN40_INTERNAL_55184fc1_4_k_cu_eb535cc3_212394cuda3std3__45__cpo4cendE
	.align		8
        /*0030*/ 	.dword	_ZN40_INTERNAL_55184fc1_4_k_cu_eb535cc3_212394cuda3std3__442_GLOBAL__N__55184fc1_4_k_cu_eb535cc3_212396ignoreE
	.align		8
        /*0038*/ 	.dword	_ZN40_INTERNAL_55184fc1_4_k_cu_eb535cc3_212394cuda3std3__419piecewise_constructE
	.align		8
        /*0040*/ 	.dword	_ZN40_INTERNAL_55184fc1_4_k_cu_eb535cc3_212394cuda3std3__48in_placeE
	.align		8
        /*0048*/ 	.dword	_ZN40_INTERNAL_55184fc1_4_k_cu_eb535cc3_212394cuda3std6ranges3__45__cpo4swapE
	.align		8
        /*0050*/ 	.dword	_ZN40_INTERNAL_55184fc1_4_k_cu_eb535cc3_212394cuda3std6ranges3__45__cpo9iter_moveE
	.align		8
        /*0058*/ 	.dword	_ZN40_INTERNAL_55184fc1_4_k_cu_eb535cc3_212394cute7productE
	.align		8
        /*0060*/ 	.dword	_ZN40_INTERNAL_55184fc1_4_k_cu_eb535cc3_212394cute1_E
	.align		8
        /*0068*/ 	.dword	$str$22
	.align		8
        /*0070*/ 	.dword	$str$23


//--------------------- .text._ZN7cutlass13device_kernelINS_4gemm6kernel13GemmUniversalIN4cute5tupleIJiiiiEEENS1_10collective13CollectiveMmaINS1_34MainloopSm90TmaGmmaWarpSpecializedILi11ENS5_IJNS4_1CILi2EEENSA_ILi4EEENSA_ILi1EEEEEENS1_32KernelTmaWarpSpecializedPingpongEEENS5_IJNSA_ILi64EEENSA_ILi256EEENSA_ILi32EEEEEENS_6half_tENS5_IJlSD_lEEESL_SM_NS4_8TiledMMAINS4_8MMA_AtomIJNS4_4SM904GMMA26MMA_64x256x16_F32F16F16_SSILNSQ_5MajorE0ELSS_0ELNSQ_7ScaleInE1ELST_1EEEEEENS4_6LayoutINS5_IJSD_SD_SD_EEENS5_IJNSA_ILi0EEESY_SY_EEEEENS5_IJNS4_10UnderscoreES11_S11_EEEEENS4_23SM90_TMA_LOAD_MULTICASTENS4_14ComposedLayoutINS4_7SwizzleILi2ELi4ELi3EEENS4_18smem_ptr_flag_bitsILi16EEENSW_INS5_IJNSA_ILi8EEESJ_EEENS5_IJSJ_SD_EEEEEEEvNS4_8identityES14_S1E_vS1F_EENS_8epilogue10collective6detail29Sm90TmaWarpSpecializedAdapterINS1I_15DefaultEpilogueISL_SM_SM_NS1H_6thread17LinearCombinationISL_Li1EffLNS1M_9ScaleType4KindE0ELNS_15FloatRoundStyleE2ESL_EENS1_15EpilogueDefaultEEEEEvvEEEEvNT_6ParamsE --------------------------
	.section	.text._ZN7cutlass13device_kernelINS_4gemm6kernel13GemmUniversalIN4cute5tupleIJiiiiEEENS1_10collective13CollectiveMmaINS1_34MainloopSm90TmaGmmaWarpSpecializedILi11ENS5_IJNS4_1CILi2EEENSA_ILi4EEENSA_ILi1EEEEEENS1_32KernelTmaWarpSpecializedPingpongEEENS5_IJNSA_ILi64EEENSA_ILi256EEENSA_ILi32EEEEEENS_6half_tENS5_IJlSD_lEEESL_SM_NS4_8TiledMMAINS4_8MMA_AtomIJNS4_4SM904GMMA26MMA_64x256x16_F32F16F16_SSILNSQ_5MajorE0ELSS_0ELNSQ_7ScaleInE1ELST_1EEEEEENS4_6LayoutINS5_IJSD_SD_SD_EEENS5_IJNSA_ILi0EEESY_SY_EEEEENS5_IJNS4_10UnderscoreES11_S11_EEEEENS4_23SM90_TMA_LOAD_MULTICASTENS4_14ComposedLayoutINS4_7SwizzleILi2ELi4ELi3EEENS4_18smem_ptr_flag_bitsILi16EEENSW_INS5_IJNSA_ILi8EEESJ_EEENS5_IJSJ_SD_EEEEEEEvNS4_8identityES14_S1E_vS1F_EENS_8epilogue10collective6detail29Sm90TmaWarpSpecializedAdapterINS1I_15DefaultEpilogueISL_SM_SM_NS1H_6thread17LinearCombinationISL_Li1EffLNS1M_9ScaleType4KindE0ELNS_15FloatRoundStyleE2ESL_EENS1_15EpilogueDefaultEEEEEvvEEEEvNT_6ParamsE,"ax",@progbits
	.align	128
.text._ZN7cutlass13device_kernelINS_4gemm6kernel13GemmUniversalIN4cute5tupleIJiiiiEEENS1_10collective13CollectiveMmaINS1_34MainloopSm90TmaGmmaWarpSpecializedILi11ENS5_IJNS4_1CILi2EEENSA_ILi4EEENSA_ILi1EEEEEENS1_32KernelTmaWarpSpecializedPingpongEEENS5_IJNSA_ILi64EEENSA_ILi256EEENSA_ILi32EEEEEENS_6half_tENS5_IJlSD_lEEESL_SM_NS4_8TiledMMAINS4_8MMA_AtomIJNS4_4SM904GMMA26MMA_64x256x16_F32F16F16_SSILNSQ_5MajorE0ELSS_0ELNSQ_7ScaleInE1ELST_1EEEEEENS4_6LayoutINS5_IJSD_SD_SD_EEENS5_IJNSA_ILi0EEESY_SY_EEEEENS5_IJNS4_10UnderscoreES11_S11_EEEEENS4_23SM90_TMA_LOAD_MULTICASTENS4_14ComposedLayoutINS4_7SwizzleILi2ELi4ELi3EEENS4_18smem_ptr_flag_bitsILi16EEENSW_INS5_IJNSA_ILi8EEESJ_EEENS5_IJSJ_SD_EEEEEEEvNS4_8identityES14_S1E_vS1F_EENS_8epilogue10collective6detail29Sm90TmaWarpSpecializedAdapterINS1I_15DefaultEpilogueISL_SM_SM_NS1H_6thread17LinearCombinationISL_Li1EffLNS1M_9ScaleType4KindE0ELNS_15FloatRoundStyleE2ESL_EENS1_15EpilogueDefaultEEEEEvvEEEEvNT_6ParamsE:
        .type           _ZN7cutlass13device_kernelINS_4gemm6kernel13GemmUniversalIN4cute5tupleIJiiiiEEENS1_10collective13CollectiveMmaINS1_34MainloopSm90TmaGmmaWarpSpecializedILi11ENS5_IJNS4_1CILi2EEENSA_ILi4EEENSA_ILi1EEEEEENS1_32KernelTmaWarpSpecializedPingpongEEENS5_IJNSA_ILi64EEENSA_ILi256EEENSA_ILi32EEEEEENS_6half_tENS5_IJlSD_lEEESL_SM_NS4_8TiledMMAINS4_8MMA_AtomIJNS4_4SM904GMMA26MMA_64x256x16_F32F16F16_SSILNSQ_5MajorE0ELSS_0ELNSQ_7ScaleInE1ELST_1EEEEEENS4_6LayoutINS5_IJSD_SD_SD_EEENS5_IJNSA_ILi0EEESY_SY_EEEEENS5_IJNS4_10UnderscoreES11_S11_EEEEENS4_23SM90_TMA_LOAD_MULTICASTENS4_14ComposedLayoutINS4_7SwizzleILi2ELi4ELi3EEENS4_18smem_ptr_flag_bitsILi16EEENSW_INS5_IJNSA_ILi8EEESJ_EEENS5_IJSJ_SD_EEEEEEEvNS4_8identityES14_S1E_vS1F_EENS_8epilogue10collective6detail29Sm90TmaWarpSpecializedAdapterINS1I_15DefaultEpilogueISL_SM_SM_NS1H_6thread17LinearCombinationISL_Li1EffLNS1M_9ScaleType4KindE0ELNS_15FloatRoundStyleE2ESL_EENS1_15EpilogueDefaultEEEEEvvEEEEvNT_6ParamsE,@function
        .size           _ZN7cutlass13device_kernelINS_4gemm6kernel13GemmUniversalIN4cute5tupleIJiiiiEEENS1_10collective13CollectiveMmaINS1_34MainloopSm90TmaGmmaWarpSpecializedILi11ENS5_IJNS4_1CILi2EEENSA_ILi4EEENSA_ILi1EEEEEENS1_32KernelTmaWarpSpecializedPingpongEEENS5_IJNSA_ILi64EEENSA_ILi256EEENSA_ILi32EEEEEENS_6half_tENS5_IJlSD_lEEESL_SM_NS4_8TiledMMAINS4_8MMA_AtomIJNS4_4SM904GMMA26MMA_64x256x16_F32F16F16_SSILNSQ_5MajorE0ELSS_0ELNSQ_7ScaleInE1ELST_1EEEEEENS4_6LayoutINS5_IJSD_SD_SD_EEENS5_IJNSA_ILi0EEESY_SY_EEEEENS5_IJNS4_10UnderscoreES11_S11_EEEEENS4_23SM90_TMA_LOAD_MULTICASTENS4_14ComposedLayoutINS4_7SwizzleILi2ELi4ELi3EEENS4_18smem_ptr_flag_bitsILi16EEENSW_INS5_IJNSA_ILi8EEESJ_EEENS5_IJSJ_SD_EEEEEEEvNS4_8identityES14_S1E_vS1F_EENS_8epilogue10collective6detail29Sm90TmaWarpSpecializedAdapterINS1I_15DefaultEpilogueISL_SM_SM_NS1H_6thread17LinearCombinationISL_Li1EffLNS1M_9ScaleType4KindE0ELNS_15FloatRoundStyleE2ESL_EENS1_15EpilogueDefaultEEEEEvvEEEEvNT_6ParamsE,(.L_x_344 - _ZN7cutlass13device_kernelINS_4gemm6kernel13GemmUniversalIN4cute5tupleIJiiiiEEENS1_10collective13CollectiveMmaINS1_34MainloopSm90TmaGmmaWarpSpecializedILi11ENS5_IJNS4_1CILi2EEENSA_ILi4EEENSA_ILi1EEEEEENS1_32KernelTmaWarpSpecializedPingpongEEENS5_IJNSA_ILi64EEENSA_ILi256EEENSA_ILi32EEEEEENS_6half_tENS5_IJlSD_lEEESL_SM_NS4_8TiledMMAINS4_8MMA_AtomIJNS4_4SM904GMMA26MMA_64x256x16_F32F16F16_SSILNSQ_5MajorE0ELSS_0ELNSQ_7ScaleInE1ELST_1EEEEEENS4_6LayoutINS5_IJSD_SD_SD_EEENS5_IJNSA_ILi0EEESY_SY_EEEEENS5_IJNS4_10UnderscoreES11_S11_EEEEENS4_23SM90_TMA_LOAD_MULTICASTENS4_14ComposedLayoutINS4_7SwizzleILi2ELi4ELi3EEENS4_18smem_ptr_flag_bitsILi16EEENSW_INS5_IJNSA_ILi8EEESJ_EEENS5_IJSJ_SD_EEEEEEEvNS4_8identityES14_S1E_vS1F_EENS_8epilogue10collective6detail29Sm90TmaWarpSpecializedAdapterINS1I_15DefaultEpilogueISL_SM_SM_NS1H_6thread17LinearCombinationISL_Li1EffLNS1M_9ScaleType4KindE0ELNS_15FloatRoundStyleE2ESL_EENS1_15EpilogueDefaultEEEEEvvEEEEvNT_6ParamsE)
        .other          _ZN7cutlass13device_kernelINS_4gemm6kernel13GemmUniversalIN4cute5tupleIJiiiiEEENS1_10collective13CollectiveMmaINS1_34MainloopSm90TmaGmmaWarpSpecializedILi11ENS5_IJNS4_1CILi2EEENSA_ILi4EEENSA_ILi1EEEEEENS1_32KernelTmaWarpSpecializedPingpongEEENS5_IJNSA_ILi64EEENSA_ILi256EEENSA_ILi32EEEEEENS_6half_tENS5_IJlSD_lEEESL_SM_NS4_8TiledMMAINS4_8MMA_AtomIJNS4_4SM904GMMA26MMA_64x256x16_F32F16F16_SSILNSQ_5MajorE0ELSS_0ELNSQ_7ScaleInE1ELST_1EEEEEENS4_6LayoutINS5_IJSD_SD_SD_EEENS5_IJNSA_ILi0EEESY_SY_EEEEENS5_IJNS4_10UnderscoreES11_S11_EEEEENS4_23SM90_TMA_LOAD_MULTICASTENS4_14ComposedLayoutINS4_7SwizzleILi2ELi4ELi3EEENS4_18smem_ptr_flag_bitsILi16EEENSW_INS5_IJNSA_ILi8EEESJ_EEENS5_IJSJ_SD_EEEEEEEvNS4_8identityES14_S1E_vS1F_EENS_8epilogue10collective6detail29Sm90TmaWarpSpecializedAdapterINS1I_15DefaultEpilogueISL_SM_SM_NS1H_6thread17LinearCombinationISL_Li1EffLNS1M_9ScaleType4KindE0ELNS_15FloatRoundStyleE2ESL_EENS1_15EpilogueDefaultEEEEEvvEEEEvNT_6ParamsE,@"STO_CUDA_ENTRY STV_DEFAULT"
_ZN7cutlass13device_kernelINS_4gemm6kernel13GemmUniversalIN4cute5tupleIJiiiiEEENS1_10collective13CollectiveMmaINS1_34MainloopSm90TmaGmmaWarpSpecializedILi11ENS5_IJNS4_1CILi2EEENSA_ILi4EEENSA_ILi1EEEEEENS1_32KernelTmaWarpSpecializedPingpongEEENS5_IJNSA_ILi64EEENSA_ILi256EEENSA_ILi32EEEEEENS_6half_tENS5_IJlSD_lEEESL_SM_NS4_8TiledMMAINS4_8MMA_AtomIJNS4_4SM904GMMA26MMA_64x256x16_F32F16F16_SSILNSQ_5MajorE0ELSS_0ELNSQ_7ScaleInE1ELST_1EEEEEENS4_6LayoutINS5_IJSD_SD_SD_EEENS5_IJNSA_ILi0EEESY_SY_EEEEENS5_IJNS4_10UnderscoreES11_S11_EEEEENS4_23SM90_TMA_LOAD_MULTICASTENS4_14ComposedLayoutINS4_7SwizzleILi2ELi4ELi3EEENS4_18smem_ptr_flag_bitsILi16EEENSW_INS5_IJNSA_ILi8EEESJ_EEENS5_IJSJ_SD_EEEEEEEvNS4_8identityES14_S1E_vS1F_EENS_8epilogue10collective6detail29Sm90TmaWarpSpecializedAdapterINS1I_15DefaultEpilogueISL_SM_SM_NS1H_6thread17LinearCombinationISL_Li1EffLNS1M_9ScaleType4KindE0ELNS_15FloatRoundStyleE2ESL_EENS1_15EpilogueDefaultEEEEEvvEEEEvNT_6ParamsE:
[----:B------:R-:W0:Y:S02]  /*0000*/  LDC R1, c[0x0][0x28] ;  /* 0x00000a00ff017b82 */ /* 0x000e240000000800 */
[----:B0-----:R-:W-:Y:S01]  /*0010*/  VIADD R1, R1, 0xfffffff8 ;  /* 0xfffffff801017836 */ /* 0x001fe20000000000 */
[----:B------:R-:W0:Y:S01]  /*0020*/  S2R R4, SR_TID.X ;  /* 0x0000000000047919 */ /* 0x000e220000002100 */
[----:B------:R-:W-:Y:S01]  /*0030*/  ELECT P0, URZ, PT ;  /* 0x00000000003f782f */ /* 0x000fe20003800000 */
[----:B------:R-:W-:Y:S01]  /*0040*/  BSSY B0, `(.L_x_0) ;  /* 0x000000f000007945 */ /* 0x000fe20003800000 */
[--C-:B0-----:R-:W-:Y:S02]  /*0050*/  SHF.R.U32.HI R2, RZ, 0x5, R4.reuse ;  /* 0x00000005ff027819 */ /* 0x101fe40000011604 */
[----:B------:R-:W-:-:S03]  /*0060*/  SHF.R.U32.HI R7, RZ, 0x7, R4 ;  /* 0x00000007ff077819 */ /* 0x000fc60000011604 */
[----:B------:R-:W0:Y:S04]  /*0070*/  SHFL.IDX PT, R5, R2, RZ, 0x1f ;  /* 0x00001fff02057589 */ /* 0x000e2800000e0000 */
[----:B------:R1:W2:Y:S01]  /*0080*/  SHFL.IDX PT, R10, R7, RZ, 0x1f ;  /* 0x00001fff070a7589 */ /* 0x0002a200000e0000 */
[----:B0-----:R-:W-:-:S13]  /*0090*/  ISETP.NE.OR P0, PT, R5, RZ, !P0 ;  /* 0x000000ff0500720c */ /* 0x001fda0004705670 */
[----:B-12---:R-:W-:Y:S05]  /*00a0*/  @P0 BRA `(.L_x_1) ;  /* 0x0000000000200947 */ /* 0x006fea0003800000 */
[----:B------:R-:W-:Y:S02]  /*00b0*/  ULDC.64 UR4, c[0x0][0x198] ;  /* 0x0000660000047ab9 */ /* 0x000fe40000000a00 */
[----:B------:R-:W-:Y:S02]  /*00c0*/  UIADD3 UR6, UP0, UR4, 0xf0, URZ ;  /* 0x000000f004067890 */ /* 0x000fe4000ff1e03f */
[----:B------:R-:W-:Y:S02]  /*00d0*/  UIADD3 UR4, UP1, UR4, 0x1f0, URZ ;  /* 0x000001f004047890 */ /* 0x000fe4000ff3e03f */
[----:B------:R-:W-:Y:S02]  /*00e0*/  UIADD3.X UR7, URZ, UR5, URZ, UP0, !UPT ;  /* 0x000000053f077290 */ /* 0x000fe400087fe43f */
[----:B------:R-:W-:-:S07]  /*00f0*/  UIADD3.X UR5, URZ, UR5, URZ, UP1, !UPT ;  /* 0x000000053f057290 */ /* 0x000fce0008ffe43f */
[----:B------:R0:W-:Y:S02]  /*0100*/  UTMACCTL.PF [UR6] ;  /* 0x00000000060079b9 */ /* 0x0001e40008040000 */
[----:B------:R0:W-:Y:S02]  /*0110*/  UTMACCTL.PF [UR4] ;  /* 0x00000000040079b9 */ /* 0x0001e40008040000 */
[----:B0-----:R-:W-:Y:S01]  /*0120*/  NOP ;  /* 0x0000000000007918 */ /* 0x001fe20000000000 */
.L_x_1:
[----:B------:R-:W-:Y:S05]  /*0130*/  BSYNC B0 ;  /* 0x0000000000007941 */ /* 0x000fea0003800000 */
.L_x_0:
[----:B------:R-:W0:Y:S01]  /*0140*/  SHFL.IDX PT, R8, R2, RZ, 0x1f ;  /* 0x00001fff02087589 */ /* 0x000e2200000e0000 */
[----:B------:R-:W-:-:S04]  /*0150*/  SHF.R.S32.HI R3, RZ, 0x1f, R4 ;  /* 0x0000001fff037819 */ /* 0x000fc80000011404 */
[----:B------:R-:W-:Y:S02]  /*0160*/  LEA.HI R3, R3, R4, RZ, 0x7 ;  /* 0x0000000403037211 */ /* 0x000fe400078f38ff */
[----:B0-----:R-:W-:-:S13]  /*0170*/  ISETP.NE.AND P0, PT, R8, RZ, PT ;  /* 0x000000ff0800720c */ /* 0x001fda0003f05270 */
[----:B------:R-:W-:Y:S05]  /*0180*/  @P0 BRA `(.L_x_2) ;  /* 0x00000000009c0947 */ /* 0x000fea0003800000 */
[----:B------:R-:W-:Y:S01]  /*0190*/  ELECT P0, URZ, PT ;  /* 0x00000000003f782f */ /* 0x000fe20003800000 */
[----:B------:R-:W-:-:S12]  /*01a0*/  BSSY B0, `(.L_x_2) ;  /* 0x0000025000007945 */ /* 0x000fd80003800000 */
[----:B------:R-:W-:Y:S05]  /*01b0*/  @!P0 BRA `(.L_x_3) ;  /* 0x00000000008c8947 */ /* 0x000fea0003800000 */
[----:B------:R-:W0:Y:S01]  /*01c0*/  S2UR UR8, SR_CgaCtaId ;  /* 0x00000000000879c3 */ /* 0x000e220000008800 */
[----:B------:R-:W-:Y:S01]  /*01d0*/  UMOV UR4, 0x400 ;  /* 0x0000040000047882 */ /* 0x000fe20000000000 */
[----:B------:R-:W-:Y:S01]  /*01e0*/  UMOV UR5, 0x1 ;  /* 0x0000000100057882 */ /* 0x000fe20000000000 */
[----:B------:R-:W-:Y:S02]  /*01f0*/  UMOV UR6, 0x5 ;  /* 0x0000000500067882 */ /* 0x000fe40000000000 */
[----:B------:R-:W-:-:S04]  /*0200*/  UIADD3 UR6, -UR6, 0x100000, URZ ;  /* 0x0010000006067890 */ /* 0x000fc8000fffe13f */
[----:B------:R-:W-:Y:S02]  /*0210*/  USHF.L.U32 UR7, UR6, 0xb, URZ ;  /* 0x0000000b06077899 */ /* 0x000fe4000800063f */
[----:B------:R-:W-:Y:S02]  /*0220*/  USHF.L.U32 UR6, UR6, 0x1, URZ ;  /* 0x0000000106067899 */ /* 0x000fe4000800063f */
[----:B0-----:R-:W-:Y:S02]  /*0230*/  ULEA UR8, UR8, UR4, 0x18 ;  /* 0x0000000408087291 */ /* 0x001fe4000f8ec03f */
[----:B------:R-:W-:-:S04]  /*0240*/  UIADD3 UR4, -UR5, 0x100000, URZ ;  /* 0x0010000005047890 */ /* 0x000fc8000fffe13f */
[----:B------:R-:W-:Y:S02]  /*0250*/  USHF.L.U32 UR5, UR4, 0xb, URZ ;  /* 0x0000000b04057899 */ /* 0x000fe4000800063f */
[----:B------:R-:W-:Y:S01]  /*0260*/  USHF.L.U32 UR4, UR4, 0x1, URZ ;  /* 0x0000000104047899 */ /* 0x000fe2000800063f */
[----:B------:R-:W0:Y:S11]  /*0270*/  FENCE.VIEW.ASYNC.S ;  /* 0x00000000000073c6 */ /* 0x000e360000000000 */
[----:B0-----:R0:W1:Y:S01]  /*0280*/  SYNCS.EXCH.64 URZ, [UR8], UR4 ;  /* 0x00000004083f75b2 */ /* 0x0010620008000100 */
[----:B------:R0:W2:Y:S01]  /*0290*/  SYNCS.EXCH.64 URZ, [UR8+0x58], UR6 ;  /* 0x00005806083f75b2 */ /* 0x0000a20008000100 */
[----:B------:R0:W3:Y:S01]  /*02a0*/  SYNCS.EXCH.64 URZ, [UR8+0x8], UR4 ;  /* 0x00000804083f75b2 */ /* 0x0000e20008000100 */
[----:B------:R0:W4:Y:S01]  /*02b0*/  SYNCS.EXCH.64 URZ, [UR8+0x60], UR6 ;  /* 0x00006006083f75b2 */ /* 0x0001220008000100 */
[----:B------:R0:W0:Y:S01]  /*02c0*/  SYNCS.EXCH.64 URZ, [UR8+0x10], UR4 ;  /* 0x00001004083f75b2 */ /* 0x0000220008000100 */
        /* <DEDUP_REMOVED lines=17> */
[----:B------:R-:W-:Y:S01]  /*03e0*/  NOP ;  /* 0x0000000000007918 */ /* 0x000fe20000000000 */
.L_x_3:
[----:B0-----:R-:W-:Y:S05]  /*03f0*/  BSYNC B0 ;  /* 0x0000000000007941 */ /* 0x001fea0003800000 */
.L_x_2:
[----:B------:R-:W0:Y:S01]  /*0400*/  SHFL.IDX PT, R13, R2, RZ, 0x1f ;  /* 0x00001fff020d7589 */ /* 0x000e2200000e0000 */
[----:B------:R-:W5:Y:S01]  /*0410*/  S2UR UR12, SR_CTAID.X ;  /* 0x00000000000c79c3 */ /* 0x000f620000002500 */
[----:B------:R-:W-:Y:S02]  /*0420*/  LOP3.LUT R3, R3, 0xffffff80, RZ, 0xc0, !PT ;  /* 0xffffff8003037812 */ /* 0x000fe400078ec0ff */
[----:B------:R-:W-:Y:S01]  /*0430*/  ELECT P0, URZ, PT ;  /* 0x00000000003f782f */ /* 0x000fe20003800000 */
[----:B------:R1:W2:Y:S01]  /*0440*/  SHFL.IDX PT, R12, R2, RZ, 0x1f ;  /* 0x00001fff020c7589 */ /* 0x0002a200000e0000 */
[----:B------:R-:W-:Y:S01]  /*0450*/  ELECT P1, URZ, PT ;  /* 0x00000000003f782f */ /* 0x000fe20003820000 */
[----:B------:R-:W-:Y:S01]  /*0460*/  NOP ;  /* 0x0000000000007918 */ /* 0x000fe20000000000 */
[----:B------:R-:W-:Y:S01]  /*0470*/  IMAD.IADD R3, R4, 0x1, -R3 ;  /* 0x0000000104037824 */ /* 0x000fe200078e0a03 */
[----:B------:R-:W3:Y:S01]  /*0480*/  S2R R6, SR_CTAID.Y ;  /* 0x0000000000067919 */ /* 0x000ee20000002600 */
[----:B------:R-:W-:Y:S01]  /*0490*/  ULDC UR4, c[0x0][0x150] ;  /* 0x0000540000047ab9 */ /* 0x000fe20000000800 */
[----:B------:R-:W4:Y:S01]  /*04a0*/  LDC R14, c[0x0][0x144] ;  /* 0x00005100ff0e7b82 */ /* 0x000f220000000800 */
[----:B------:R-:W-:Y:S01]  /*04b0*/  UMOV UR11, 0x80 ;  /* 0x00000080000b7882 */ /* 0x000fe20000000000 */
[----:B------:R-:W-:Y:S01]  /*04c0*/  SHF.R.S32.HI R0, RZ, 0x1f, R3 ;  /* 0x0000001fff007819 */ /* 0x000fe20000011403 */
[----:B------:R-:W-:Y:S01]  /*04d0*/  NOP ;  /* 0x0000000000007918 */ /* 0x000fe20000000000 */
[C---:B------:R-:W-:Y:S01]  /*04e0*/  VIADD R35, R10.reuse, 0xffffffff ;  /* 0xffffffff0a237836 */ /* 0x040fe20000000000 */
[----:B------:R-:W-:Y:S01]  /*04f0*/  ISETP.NE.AND P4, PT, R10, RZ, PT ;  /* 0x000000ff0a00720c */ /* 0x000fe20003f85270 */
[----:B------:R-:W-:Y:S01]  /*0500*/  IMAD.MOV.U32 R153, RZ, RZ, 0x1 ;  /* 0x00000001ff997424 */ /* 0x000fe200078e00ff */
[----:B------:R-:W-:Y:S01]  /*0510*/  LEA.HI R9, R0, R3, RZ, 0x3 ;  /* 0x0000000300097211 */ /* 0x000fe200078f18ff */
[----:B------:R-:W4:Y:S01]  /*0520*/  LDC R15, c[0x0][0x140] ;  /* 0x00005000ff0f7b82 */ /* 0x000f220000000800 */
[----:B------:R-:W-:-:S02]  /*0530*/  ISETP.GE.U32.AND P6, PT, R35, 0x2, PT ;  /* 0x000000022300780c */ /* 0x000fc40003fc6070 */
[--C-:B------:R-:W-:Y:S02]  /*0540*/  SHF.R.S32.HI R11, RZ, 0x3, R9.reuse ;  /* 0x00000003ff0b7819 */ /* 0x100fe40000011409 */
[----:B-1----:R-:W-:Y:S02]  /*0550*/  SHF.R.S32.HI R2, RZ, 0x1f, R9 ;  /* 0x0000001fff027819 */ /* 0x002fe40000011409 */
[----:B------:R-:W-:Y:S01]  /*0560*/  SHF.R.S32.HI R9, RZ, 0x1f, R8 ;  /* 0x0000001fff097819 */ /* 0x000fe20000011408 */
[----:B------:R-:W1:Y:S01]  /*0570*/  LDC R25, c[0x0][0x148] ;  /* 0x00005200ff197b82 */ /* 0x000e620000000800 */
[----:B0-----:R-:W-:Y:S02]  /*0580*/  ISETP.NE.OR P0, PT, R13, RZ, !P0 ;  /* 0x000000ff0d00720c */ /* 0x001fe40004705670 */
[----:B-----5:R-:W-:Y:S02]  /*0590*/  I2FP.F32.U32 R13, UR12 ;  /* 0x0000000c000d7c45 */ /* 0x020fe40008201000 */
[----:B------:R-:W-:-:S02]  /*05a0*/  LEA.HI R2, R2, R11, RZ, 0x2 ;  /* 0x0000000b02027211 */ /* 0x000fc400078f10ff */
[----:B------:R-:W-:Y:S01]  /*05b0*/  LEA.HI R9, R9, R8, RZ, 0x2 ;  /* 0x0000000809097211 */ /* 0x000fe200078f10ff */
[----:B------:R-:W-:Y:S01]  /*05c0*/  FMUL R13, R13, UR4 ;  /* 0x000000040d0d7c20 */ /* 0x000fe20008400000 */
[----:B--2---:R-:W-:Y:S01]  /*05d0*/  ISETP.NE.OR P1, PT, R12, RZ, !P1 ;  /* 0x000000ff0c00720c */ /* 0x004fe20004f25670 */
[----:B------:R-:W-:Y:S01]  /*05e0*/  ULDC UR4, c[0x0][0x154] ;  /* 0x0000550000047ab9 */ /* 0x000fe20000000800 */
[----:B------:R-:W-:Y:S02]  /*05f0*/  LOP3.LUT R12, R2, 0xfffffffc, RZ, 0xc0, !PT ;  /* 0xfffffffc020c7812 */ /* 0x000fe400078ec0ff */
[----:B------:R-:W-:Y:S01]  /*0600*/  LOP3.LUT R9, R9, 0x3ffffffc, RZ, 0xc0, !PT ;  /* 0x3ffffffc09097812 */ /* 0x000fe200078ec0ff */
[----:B------:R-:W0:Y:S01]  /*0610*/  F2I.U32.TRUNC.NTZ R13, R13 ;  /* 0x0000000d000d7305 */ /* 0x000e22000020f000 */
[----:B------:R-:W-:Y:S01]  /*0620*/  SHF.R.S32.HI R2, RZ, 0x1f, R5 ;  /* 0x0000001fff027819 */ /* 0x000fe20000011405 */
[----:B------:R-:W-:Y:S01]  /*0630*/  IMAD.IADD R12, R11, 0x1, -R12 ;  /* 0x000000010b0c7824 */ /* 0x000fe200078e0a0c */
[----:B------:R-:W-:Y:S01]  /*0640*/  VOTEU.ALL UP1, P0 ;  /* 0x00000000003f7886 */ /* 0x000fe20000020000 */
[----:B------:R-:W-:Y:S01]  /*0650*/  IMAD.IADD R9, R8, 0x1, -R9 ;  /* 0x0000000108097824 */ /* 0x000fe200078e0a09 */
[----:B------:R-:W-:Y:S01]  /*0660*/  LEA.HI R2, R2, R5, RZ, 0x2 ;  /* 0x0000000502027211 */ /* 0x000fe200078f10ff */
[----:B------:R-:W-:Y:S01]  /*0670*/  VOTEU.ALL UP0, P0 ;  /* 0x00000000003f7886 */ /* 0x000fe20000000000 */
[----:B---3--:R-:W-:Y:S01]  /*0680*/  I2FP.F32.U32 R8, R6 ;  /* 0x0000000600087245 */ /* 0x008fe20000201000 */
[----:B------:R-:W-:Y:S01]  /*0690*/  IMAD R9, R9, 0x4, R12 ;  /* 0x0000000409097824 */ /* 0x000fe200078e020c */
[----:B------:R-:W-:Y:S01]  /*06a0*/  LOP3.LUT R2, R2, 0xfffffffc, RZ, 0xc0, !PT ;  /* 0xfffffffc02027812 */ /* 0x000fe200078ec0ff */
[----:B------:R-:W-:Y:S01]  /*06b0*/  VOTEU.ALL UP2, P1 ;  /* 0x00000000003f7886 */ /* 0x000fe20000840000 */
[----:B------:R-:W2:Y:S01]  /*06c0*/  @!UP1 S2UR UR7, SR_CgaCtaId ;  /* 0x00000000000799c3 */ /* 0x000ea20000008800 */
[----:B------:R-:W-:Y:S01]  /*06d0*/  FMUL R8, R8, UR4 ;  /* 0x0000000408087c20 */ /* 0x000fe20008400000 */
[----:B------:R-:W-:Y:S01]  /*06e0*/  IMAD.SHL.U32 R152, R9, 0x4, RZ ;  /* 0x0000000409987824 */ /* 0x000fe200078e00ff */
[----:B------:R-:W-:Y:S01]  /*06f0*/  UMOV UR4, 0x20 ;  /* 0x0000002000047882 */ /* 0x000fe20000000000 */
[----:B------:R-:W-:Y:S01]  /*0700*/  IMAD.IADD R5, R5, 0x1, -R2 ;  /* 0x0000000105057824 */ /* 0x000fe200078e0a02 */
[----:B------:R-:W-:Y:S01]  /*0710*/  LEA.HI R2, R9, R9, RZ, 0x1 ;  /* 0x0000000909027211 */ /* 0x000fe200078f08ff */
[----:B0-----:R-:W-:Y:S01]  /*0720*/  IMAD.MOV R13, RZ, RZ, -R13 ;  /* 0x000000ffff0d7224 */ /* 0x001fe200078e0a0d */
[----:B------:R-:W0:Y:S01]  /*0730*/  F2I.U32.TRUNC.NTZ R8, R8 ;  /* 0x0000000800087305 */ /* 0x000e22000020f000 */
[----:B------:R-:W3:Y:S01]  /*0740*/  @!UP2 S2UR UR10, SR_CgaCtaId ;  /* 0x00000000000aa9c3 */ /* 0x000ee20000008800 */
[----:B------:R-:W-:Y:S01]  /*0750*/  LOP3.LUT R2, R2, 0xfffffffe, RZ, 0xc0, !PT ;  /* 0xfffffffe02027812 */ /* 0x000fe200078ec0ff */
[----:B----4-:R-:W-:Y:S01]  /*0760*/  IMAD R21, R14, R13, UR12 ;  /* 0x0000000c0e157e24 */ /* 0x010fe2000f8e020d */
[----:B------:R-:W-:Y:S01]  /*0770*/  @!UP1 UMOV UR6, 0x400 ;  /* 0x0000040000069882 */ /* 0x000fe20000000000 */
[----:B------:R-:W-:-:S04]  /*0780*/  @!UP1 UIADD3 UR4, -UR4, 0x100000, URZ ;  /* 0x0010000004049890 */ /* 0x000fc8000fffe13f */
[----:B------:R-:W-:Y:S02]  /*0790*/  @!UP1 USHF.L.U32 UR5, UR4, 0xb, URZ ;  /* 0x0000000b04059899 */ /* 0x000fe4000800063f */
[----:B------:R-:W-:Y:S01]  /*07a0*/  @!UP1 USHF.L.U32 UR4, UR4, 0x1, URZ ;  /* 0x0000000104049899 */ /* 0x000fe2000800063f */
[C---:B------:R-:W-:Y:S01]  /*07b0*/  LOP3.LUT R152, R9.reuse, 0xc, R152, 0x78, !PT ;  /* 0x0000000c09987812 */ /* 0x040fe200078e7898 */
[----:B------:R-:W-:Y:S01]  /*07c0*/  IMAD.IADD R2, R9, 0x1, -R2 ;  /* 0x0000000109027824 */ /* 0x000fe200078e0a02 */
[----:B------:R-:W-:Y:S01]  /*07d0*/  @!UP2 UMOV UR9, 0x400 ;  /* 0x000004000009a882 */ /* 0x000fe20000000000 */
[----:B------:R-:W-:Y:S01]  /*07e0*/  VOTEU.ALL UP3, P1 ;  /* 0x00000000003f7886 */ /* 0x000fe20000860000 */
[----:B------:R-:W-:Y:S01]  /*07f0*/  VOTEU.ALL UP4, P1 ;  /* 0x00000000003f7886 */ /* 0x000fe20000880000 */
[----:B------:R-:W-:Y:S01]  /*0800*/  VOTEU.ALL UP5, P1 ;  /* 0x00000000003f7886 */ /* 0x000fe200008a0000 */
[----:B------:R-:W-:Y:S01]  /*0810*/  ISETP.NE.AND P3, PT, R2, R21, PT ;  /* 0x000000150200720c */ /* 0x000fe20003f65270 */
[----:B------:R4:W4:Y:S01]  /*0820*/  SHFL.IDX PT, R14, R7, RZ, 0x1f ;  /* 0x00001fff070e7589 */ /* 0x00092200000e0000 */
[----:B------:R-:W-:Y:S01]  /*0830*/  ISETP.EQ.U32.AND P2, PT, R15, 0x1, PT ;  /* 0x000000010f00780c */ /* 0x000fe20003f42070 */
[----:B0-----:R-:W-:Y:S01]  /*0840*/  IMAD.MOV R20, RZ, RZ, -R8 ;  /* 0x000000ffff147224 */ /* 0x001fe200078e0a08 */
[----:B--2---:R-:W-:-:S02]  /*0850*/  @!UP1 ULEA UR8, UR7, UR6, 0x18 ;  /* 0x0000000607089291 */ /* 0x004fc4000f8ec03f */
[----:B------:R-:W-:-:S04]  /*0860*/  @!UP2 UIADD3 UR6, -UR11, 0x100000, URZ ;  /* 0x001000000b06a890 */ /* 0x000fc8000fffe13f */
[----:B------:R-:W-:Y:S02]  /*0870*/  @!UP2 USHF.L.U32 UR7, UR6, 0xb, URZ ;  /* 0x0000000b0607a899 */ /* 0x000fe4000800063f */
[----:B------:R-:W-:Y:S01]  /*0880*/  @!UP2 USHF.L.U32 UR6, UR6, 0x1, URZ ;  /* 0x000000010606a899 */ /* 0x000fe2000800063f */
[----:B-1----:R-:W-:Y:S01]  /*0890*/  IMAD R9, R25, R20, R6 ;  /* 0x0000001419097224 */ /* 0x002fe200078e0206 */
[----:B------:R-:W-:Y:S01]  /*08a0*/  VOTEU.ALL UP1, P0 ;  /* 0x00000000003f7886 */ /* 0x000fe20000020000 */
[----:B------:R-:W-:Y:S01]  /*08b0*/  LOP3.LUT P0, RZ, R3, 0x7, RZ, 0xc0, !PT ;  /* 0x0000000703ff7812 */ /* 0x000fe2000780c0ff */
[----:B---3--:R-:W-:Y:S01]  /*08c0*/  @!UP2 ULEA UR9, UR10, UR9, 0x18 ;  /* 0x000000090a09a291 */ /* 0x008fe2000f8ec03f */
[----:B------:R-:W-:Y:S01]  /*08d0*/  @P3 LEA.HI R2, R152, R152, RZ, 0x1 ;  /* 0x0000009898023211 */ /* 0x000fe200078f08ff */
[----:B------:R-:W-:Y:S01]  /*08e0*/  VOTEU.ALL UP2, P1 ;  /* 0x00000000003f7886 */ /* 0x000fe20000840000 */
[----:B------:R-:W-:Y:S01]  /*08f0*/  ISETP.NE.AND P1, PT, R5, 0x3, PT ;  /* 0x000000030500780c */ /* 0x000fe20003f25270 */
[----:B------:R-:W0:Y:S02]  /*0900*/  FENCE.VIEW.ASYNC.S ;  /* 0x00000000000073c6 */ /* 0x000e240000000000 */
[----:B0-----:R0:W1:Y:S01]  /*0910*/  @!UP0 SYNCS.EXCH.64 URZ, [UR8+0xe0], UR4 ;  /* 0x0000e004083f85b2 */ /* 0x0010620008000100 */
[----:B------:R-:W-:-:S02]  /*0920*/  @P3 SHF.R.S32.HI R2, RZ, 0x1, R2 ;  /* 0x00000001ff023819 */ /* 0x000fc40000011402 */
[----:B------:R-:W-:Y:S02]  /*0930*/  ISETP.EQ.OR P1, PT, R5, RZ, !P1 ;  /* 0x000000ff0500720c */ /* 0x000fe40004f22670 */
[----:B------:R-:W-:Y:S02]  /*0940*/  @P3 ISETP.NE.AND P5, PT, R2, R9, PT ;  /* 0x000000090200320c */ /* 0x000fe40003fa5270 */
[----:B------:R-:W-:Y:S02]  /*0950*/  ISETP.LT.U32.AND P0, PT, R152, 0x8, !P0 ;  /* 0x000000089800780c */ /* 0x000fe40004701070 */
[----:B------:R-:W-:Y:S02]  /*0960*/  ISETP.EQ.AND P1, PT, R10, RZ, P1 ;  /* 0x000000ff0a00720c */ /* 0x000fe40000f22270 */
[----:B------:R-:W-:Y:S02]  /*0970*/  SEL R2, RZ, 0x1, !P0 ;  /* 0x00000001ff027807 */ /* 0x000fe40004000000 */
[----:B------:R-:W-:-:S02]  /*0980*/  @P3 SEL R153, RZ, 0x1, P5 ;  /* 0x00000001ff993807 */ /* 0x000fc40002800000 */
[----:B------:R-:W-:Y:S01]  /*0990*/  SEL R16, RZ, 0x1, !P1 ;  /* 0x00000001ff107807 */ /* 0x000fe20004800000 */
[----:B------:R0:W2:Y:S01]  /*09a0*/  @!UP1 SYNCS.EXCH.64 URZ, [UR8+0xe8], UR4 ;  /* 0x0000e804083f95b2 */ /* 0x0000a20008000100 */
[----:B------:R-:W-:Y:S01]  /*09b0*/  NOP ;  /* 0x0000000000007918 */ /* 0x000fe20000000000 */
[----:B------:R-:W-:Y:S02]  /*09c0*/  LOP3.LUT R153, R153, R2, RZ, 0xc0, !PT ;  /* 0x0000000299997212 */ /* 0x000fe400078ec0ff */
[----:B------:R-:W-:Y:S01]  /*09d0*/  SEL R16, R16, 0x2, P6 ;  /* 0x0000000210107807 */ /* 0x000fe20003000000 */
[----:B------:R0:W3:Y:S01]  /*09e0*/  @!UP2 SYNCS.EXCH.64 URZ, [UR9+0xc0], UR6 ;  /* 0x0000c006093fa5b2 */ /* 0x0000e20008000100 */
[----:B------:R0:W0:Y:S01]  /*09f0*/  @!UP3 SYNCS.EXCH.64 URZ, [UR9+0xc8], UR6 ;  /* 0x0000c806093fb5b2 */ /* 0x0000220008000100 */
[----:B------:R0:W0:Y:S01]  /*0a00*/  @!UP4 SYNCS.EXCH.64 URZ, [UR9+0xd0], UR6 ;  /* 0x0000d006093fc5b2 */ /* 0x0000220008000100 */
[----:B------:R0:W0:Y:S01]  /*0a10*/  @!UP5 SYNCS.EXCH.64 URZ, [UR9+0xd8], UR6 ;  /* 0x0000d806093fd5b2 */ /* 0x0000220008000100 */
[----:B------:R-:W-:Y:S01]  /*0a20*/  NOP ;  /* 0x0000000000007918 */ /* 0x000fe20000000000 */
[----:B-1--4-:R-:W-:Y:S05]  /*0a30*/  @!P2 BRA `(.L_x_4) ;  /* 0x000000000008a947 */ /* 0x012fea0003800000 */
[----:B0-23--:R-:W-:Y:S01]  /*0a40*/  UCGABAR_ARV ;  /* 0x00000000000079c7 */ /* 0x00dfe20008000000 */
[----:B------:R-:W-:Y:S05]  /*0a50*/  BRA `(.L_x_5) ;  /* 0x0000000000047947 */ /* 0x000fea0003800000 */
.L_x_4:
[----:B0-23--:R-:W-:Y:S01]  /*0a60*/  NOP ;  /* 0x0000000000007918 */ /* 0x00dfe20000000000 */
.L_x_5:
[----:B------:R-:W-:Y:S01]  /*0a70*/  ULDC.64 UR4, c[0x0][0x598] ;  /* 0x0001660000047ab9 */ /* 0x000fe20000000a00 */
[----:B------:R-:W-:Y:S01]  /*0a80*/  ULDC.64 UR36, c[0x0][0x208] ;  /* 0x0000820000247ab9 */ /* 0x000fe20000000a00 */
[----:B------:R-:W-:-:S04]  /*0a90*/  ISETP.NE.U32.AND P0, PT, RZ, UR4, PT ;  /* 0x00000004ff007c0c */ /* 0x000fc8000bf05070 */
[----:B------:R-:W-:-:S13]  /*0aa0*/  ISETP.NE.AND.EX P0, PT, RZ, UR5, PT, P0 ;  /* 0x00000005ff007c0c */ /* 0x000fda000bf05300 */
[----:B------:R-:W-:Y:S05]  /*0ab0*/  @!P0 BRA `(.L_x_6) ;  /* 0x00000000001c8947 */ /* 0x000fea0003800000 */
[----:B------:R-:W0:Y:S02]  /*0ac0*/  LDC.64 R8, c[0x0][0x598] ;  /* 0x00016600ff087b82 */ /* 0x000e240000000a00 */
[----:B0-----:R-:W2:Y:S02]  /*0ad0*/  LDG.E.64 R8, desc[UR36][R8.64] ;  /* 0x0000002408087981 */ /* 0x001ea4000c1e1b00 */
[----:B--2---:R-:W-:-:S04]  /*0ae0*/  ISETP.NE.U32.AND P0, PT, R8, RZ, PT ;  /* 0x000000ff0800720c */ /* 0x004fc80003f05070 */
[----:B------:R-:W-:-:S13]  /*0af0*/  ISETP.NE.AND.EX P0, PT, R9, RZ, PT, P0 ;  /* 0x000000ff0900720c */ /* 0x000fda0003f05300 */
[----:B------:R-:W-:Y:S05]  /*0b00*/  @!P0 BRA `(.L_x_6) ;  /* 0x0000000000088947 */ /* 0x000fea0003800000 */
[----:B------:R0:W5:Y:S01]  /*0b10*/  LD.E R154, desc[UR36][R8.64] ;  /* 0x00000024089a7980 */ /* 0x000162000c101900 */
[----:B------:R-:W-:Y:S05]  /*0b20*/  BRA `(.L_x_7) ;  /* 0x0000000000247947 */ /* 0x000fea0003800000 */
.L_x_6:
[----:B------:R-:W-:Y:S02]  /*0b30*/  ULDC.64 UR4, c[0x0][0x588] ;  /* 0x0001620000047ab9 */ /* 0x000fe40000000a00 */
[----:B------:R-:W-:-:S04]  /*0b40*/  ISETP.NE.U32.AND P0, PT, RZ, UR4, PT ;  /* 0x00000004ff007c0c */ /* 0x000fc8000bf05070 */
[----:B------:R-:W-:-:S13]  /*0b50*/  ISETP.NE.AND.EX P0, PT, RZ, UR5, PT, P0 ;  /* 0x00000005ff007c0c */ /* 0x000fda000bf05300 */
[----:B------:R-:W-:Y:S05]  /*0b60*/  @!P0 BRA `(.L_x_8) ;  /* 0x00000000000c8947 */ /* 0x000fea0003800000 */
[----:B------:R-:W0:Y:S02]  /*0b70*/  LDC.64 R154, c[0x0][0x588] ;  /* 0x00016200ff9a7b82 */ /* 0x000e240000000a00 */
[----:B0-----:R1:W5:Y:S01]  /*0b80*/  LDG.E R154, desc[UR36][R154.64] ;  /* 0x000000249a9a7981 */ /* 0x001362000c1e1900 */
[----:B------:R-:W-:Y:S05]  /*0b90*/  BRA `(.L_x_7) ;  /* 0x0000000000087947 */ /* 0x000fea0003800000 */
.L_x_8:
[----:B------:R-:W-:Y:S02]  /*0ba0*/  ULDC UR4, c[0x0][0x580] ;  /* 0x0001600000047ab9 */ /* 0x000fe40000000800 */
[----:B------:R-:W-:-:S07]  /*0bb0*/  IMAD.U32 R154, RZ, RZ, UR4 ;  /* 0x00000004ff9a7e24 */ /* 0x000fce000f8e00ff */
.L_x_7:
[----:B------:R-:W-:Y:S02]  /*0bc0*/  ULDC.64 UR4, c[0x0][0x5a0] ;  /* 0x0001680000047ab9 */ /* 0x000fe40000000a00 */
[----:B------:R-:W-:-:S04]  /*0bd0*/  ISETP.NE.U32.AND P0, PT, RZ, UR4, PT ;  /* 0x00000004ff007c0c */ /* 0x000fc8000bf05070 */
[----:B------:R-:W-:-:S13]  /*0be0*/  ISETP.NE.AND.EX P0, PT, RZ, UR5, PT, P0 ;  /* 0x00000005ff007c0c */ /* 0x000fda000bf05300 */
[----:B------:R-:W-:Y:S05]  /*0bf0*/  @!P0 BRA `(.L_x_9) ;  /* 0x00000000001c8947 */ /* 0x000fea0003800000 */
[----:B0-----:R-:W0:Y:S02]  /*0c00*/  LDC.64 R8, c[0x0][0x5a0] ;  /* 0x00016800ff087b82 */ /* 0x001e240000000a00 */
[----:B0-----:R-:W2:Y:S02]  /*0c10*/  LDG.E.64 R8, desc[UR36][R8.64] ;  /* 0x0000002408087981 */ /* 0x001ea4000c1e1b00 */
[----:B--2---:R-:W-:-:S04]  /*0c20*/  ISETP.NE.U32.AND P0, PT, R8, RZ, PT ;  /* 0x000000ff0800720c */ /* 0x004fc80003f05070 */
[----:B------:R-:W-:-:S13]  /*0c30*/  ISETP.NE.AND.EX P0, PT, R9, RZ, PT, P0 ;  /* 0x000000ff0900720c */ /* 0x000fda0003f05300 */
[----:B------:R-:W-:Y:S05]  /*0c40*/  @!P0 BRA `(.L_x_9) ;  /* 0x0000000000088947 */ /* 0x000fea0003800000 */
[----:B-1----:R0:W5:Y:S01]  /*0c50*/  LD.E R155, desc[UR36][R8.64] ;  /* 0x00000024089b7980 */ /* 0x002162000c101900 */
[----:B------:R-:W-:Y:S05]  /*0c60*/  BRA `(.L_x_10) ;  /* 0x0000000000247947 */ /* 0x000fea0003800000 */
.L_x_9:
[----:B------:R-:W-:Y:S02]  /*0c70*/  ULDC.64 UR4, c[0x0][0x590] ;  /* 0x0001640000047ab9 */ /* 0x000fe40000000a00 */
[----:B------:R-:W-:-:S04]  /*0c80*/  ISETP.NE.U32.AND P0, PT, RZ, UR4, PT ;  /* 0x00000004ff007c0c */ /* 0x000fc8000bf05070 */
[----:B------:R-:W-:-:S13]  /*0c90*/  ISETP.NE.AND.EX P0, PT, RZ, UR5, PT, P0 ;  /* 0x00000005ff007c0c */ /* 0x000fda000bf05300 */
[----:B------:R-:W-:Y:S05]  /*0ca0*/  @!P0 BRA `(.L_x_11) ;  /* 0x00000000000c8947 */ /* 0x000fea0003800000 */
[----:B0-----:R-:W1:Y:S02]  /*0cb0*/  LDC.64 R8, c[0x0][0x590] ;  /* 0x00016400ff087b82 */ /* 0x001e640000000a00 */
[----:B-1----:R1:W5:Y:S01]  /*0cc0*/  LDG.E R155, desc[UR36][R8.64] ;  /* 0x00000024089b7981 */ /* 0x002362000c1e1900 */
[----:B------:R-:W-:Y:S05]  /*0cd0*/  BRA `(.L_x_10) ;  /* 0x0000000000087947 */ /* 0x000fea0003800000 */
.L_x_11:
[----:B------:R-:W-:Y:S02]  /*0ce0*/  ULDC UR4, c[0x0][0x584] ;  /* 0x0001610000047ab9 */ /* 0x000fe40000000800 */
[----:B-1----:R-:W-:-:S07]  /*0cf0*/  IMAD.U32 R155, RZ, RZ, UR4 ;  /* 0x00000004ff9b7e24 */ /* 0x002fce000f8e00ff */
.L_x_10:
[----:B------:R-:W2:Y:S01]  /*0d00*/  LDC R2, c[0x0][0x65c] ;  /* 0x00019700ff027b82 */ /* 0x000ea20000000800 */
[----:B------:R-:W-:Y:S01]  /*0d10*/  ULDC UR6, c[0x0][0x28c] ;  /* 0x0000a30000067ab9 */ /* 0x000fe20000000800 */
[----:B------:R-:W-:Y:S01]  /*0d20*/  ISETP.NE.AND P0, PT, R10, 0x2, PT ;  /* 0x000000020a00780c */ /* 0x000fe20003f05270 */
[----:B------:R-:W-:Y:S01]  /*0d30*/  UIADD3 UR6, UR6, 0x1f, URZ ;  /* 0x0000001f06067890 */ /* 0x000fe2000fffe03f */
[----:B01----:R-:W-:Y:S01]  /*0d40*/  IMAD.U32 R8, RZ, RZ, UR12 ;  /* 0x0000000cff087e24 */ /* 0x003fe2000f8e00ff */
[----:B------:R-:W-:Y:S01]  /*0d50*/  UMOV UR39, URZ ;  /* 0x0000003f00277c82 */ /* 0x000fe20008000000 */
[----:B------:R-:W-:Y:S01]  /*0d60*/  IMAD.MOV.U32 R9, RZ, RZ, RZ ;  /* 0x000000ffff097224 */ /* 0x000fe200078e00ff */
[----:B------:R-:W-:Y:S01]  /*0d70*/  USHF.R.S32.HI UR7, URZ, 0x1f, UR6 ;  /* 0x0000001f3f077899 */ /* 0x000fe20008011406 */
[----:B------:R-:W-:Y:S01]  /*0d80*/  UMOV UR38, URZ ;  /* 0x0000003f00267c82 */ /* 0x000fe20008000000 */
[----:B------:R-:W-:Y:S02]  /*0d90*/  ULDC.64 UR8, c[0x0][0x650] ;  /* 0x0001940000087ab9 */ /* 0x000fe40000000a00 */
[----:B------:R-:W-:-:S04]  /*0da0*/  ULEA.HI UR7, UR7, UR6, URZ, 0x5 ;  /* 0x0000000607077291 */ /* 0x000fc8000f8f283f */
[----:B------:R-:W-:Y:S01]  /*0db0*/  USHF.R.S32.HI UR40, URZ, 0x5, UR7 ;  /* 0x000000053f287899 */ /* 0x000fe20008011407 */
[----:B--2---:R-:W-:-:S13]  /*0dc0*/  ISETP.NE.AND P1, PT, R2, 0x1, PT ;  /* 0x000000010200780c */ /* 0x004fda0003f25270 */
[----:B------:R-:W0:Y:S01]  /*0dd0*/  @P1 LDC R19, c[0x0][0x10] ;  /* 0x00000400ff131b82 */ /* 0x000e220000000800 */
[----:B------:R-:W-:Y:S02]  /*0de0*/  @P1 IMAD.MOV.U32 R7, RZ, RZ, RZ ;  /* 0x000000ffff071224 */ /* 0x000fe400078e00ff */
[----:B------:R-:W-:-:S05]  /*0df0*/  @P1 IMAD.MOV.U32 R17, RZ, RZ, RZ ;  /* 0x000000ffff111224 */ /* 0x000fca00078e00ff */
[----:B------:R-:W1:Y:S01]  /*0e00*/  @!P1 LDC R11, c[0x0][0xc] ;  /* 0x00000300ff0b9b82 */ /* 0x000e620000000800 */
[----:B------:R-:W-:Y:S01]  /*0e10*/  ULDC UR4, c[0x0][0xc] ;  /* 0x0000030000047ab9 */ /* 0x000fe20000000800 */
[----:B------:R-:W-:Y:S02]  /*0e20*/  ULDC UR5, c[0x0][0x10] ;  /* 0x0000040000057ab9 */ /* 0x000fe40000000800 */
[----:B------:R-:W-:-:S04]  /*0e30*/  UIMAD.WIDE.U32 UR4, UR4, UR5, URZ ;  /* 0x00000005040472a5 */ /* 0x000fc8000f8e003f */
[----:B------:R-:W2:Y:S01]  /*0e40*/  LDC R2, c[0x0][0x14] ;  /* 0x00000500ff027b82 */ /* 0x000ea20000000800 */
[----:B0-----:R-:W-:-:S04]  /*0e50*/  @P1 IMAD.WIDE.U32 R18, R19, UR12, R6 ;  /* 0x0000000c13121c25 */ /* 0x001fc8000f8e0006 */
[----:B------:R-:W-:Y:S02]  /*0e60*/  @P1 IMAD.IADD R17, R19, 0x1, R17 ;  /* 0x0000000113111824 */ /* 0x000fe400078e0211 */
[----:B-1----:R-:W-:-:S04]  /*0e70*/  @!P1 IMAD.WIDE.U32 R8, R6, R11, R8 ;  /* 0x0000000b06089225 */ /* 0x002fc800078e0008 */
[----:B------:R-:W-:Y:S02]  /*0e80*/  @!P1 IMAD.MOV.U32 R18, RZ, RZ, R8 ;  /* 0x000000ffff129224 */ /* 0x000fe400078e0008 */
[----:B------:R-:W-:Y:S02]  /*0e90*/  @!P1 IMAD.MOV.U32 R17, RZ, RZ, R9 ;  /* 0x000000ffff119224 */ /* 0x000fe400078e0009 */
[----:B--2---:R-:W-:-:S04]  /*0ea0*/  IMAD.WIDE.U32 R12, R2, UR4, RZ ;  /* 0x00000004020c7c25 */ /* 0x004fc8000f8e00ff */
[----:B------:R-:W-:Y:S01]  /*0eb0*/  IMAD R23, R2, UR5, RZ ;  /* 0x0000000502177c24 */ /* 0x000fe2000f8e02ff */
[----:B------:R0:W-:Y:S03]  /*0ec0*/  STL.64 [R1], R12 ;  /* 0x0000000c01007387 */ /* 0x0001e60000100a00 */
[----:B------:R-:W-:Y:S01]  /*0ed0*/  IMAD.IADD R23, R13, 0x1, R23 ;  /* 0x000000010d177824 */ /* 0x000fe200078e0217 */
[----:B------:R-:W-:Y:S06]  /*0ee0*/  @P0 BRA `(.L_x_12) ;  /* 0x0000000000200947 */ /* 0x000fec0003800000 */
[----:B------:R-:W-:Y:S01]  /*0ef0*/  UISETP.GE.U32.AND UP0, UPT, UR40, 0xb, UPT ;  /* 0x0000000b2800788c */ /* 0x000fe2000bf06070 */
[----:B------:R-:W-:Y:S01]  /*0f00*/  IADD3 R18, P0, R18, R12, RZ ;  /* 0x0000000c12127210 */ /* 0x000fe20007f1e0ff */
[----:B------:R-:W-:Y:S01]  /*0f10*/  UIMAD.WIDE.U32 UR4, UR40, -0x45d1745d, URZ ;  /* 0xba2e8ba3280478a5 */ /* 0x000fe2000f8e003f */
[----:B------:R-:W-:-:S03]  /*0f20*/  UMOV UR38, URZ ;  /* 0x0000003f00267c82 */ /* 0x000fc60008000000 */
[----:B------:R-:W-:Y:S01]  /*0f30*/  USHF.R.U32.HI UR4, URZ, 0x3, UR5 ;  /* 0x000000033f047899 */ /* 0x000fe20008011605 */
[----:B------:R-:W-:-:S03]  /*0f40*/  IMAD.X R17, R23, 0x1, R17, P0 ;  /* 0x0000000117117824 */ /* 0x000fc600000e0611 */
[----:B------:R-:W-:Y:S02]  /*0f50*/  UIMAD UR39, UR4, -0xb, UR40 ;  /* 0xfffffff5042778a4 */ /* 0x000fe4000f8e0228 */
[----:B------:R-:W-:-:S12]  /*0f60*/  @UP0 ULOP3.LUT UR38, UR4, 0x1, URZ, 0xc0, !UPT ;  /* 0x0000000104260892 */ /* 0x000fd8000f8ec03f */
.L_x_12:
[----:B------:R-:W-:Y:S01]  /*0f70*/  ISETP.GE.U32.AND P0, PT, R18, UR8, PT ;  /* 0x0000000812007c0c */ /* 0x000fe2000bf06070 */
[----:B------:R-:W-:Y:S01]  /*0f80*/  IMAD.MOV.U32 R19, RZ, RZ, -0x1 ;  /* 0xffffffffff137424 */ /* 0x000fe200078e00ff */
[----:B------:R-:W-:Y:S01]  /*0f90*/  PRMT R8, RZ, 0x7610, R8 ;  /* 0x00007610ff087816 */ /* 0x000fe20000000008 */
[----:B------:R-:W-:Y:S01]  /*0fa0*/  IMAD.MOV.U32 R22, RZ, RZ, -0x1 ;  /* 0xffffffffff167424 */ /* 0x000fe200078e00ff */
[----:B------:R-:W-:Y:S01]  /*0fb0*/  ISETP.GE.U32.AND.EX P0, PT, R17, UR9, PT, P0 ;  /* 0x0000000911007c0c */ /* 0x000fe2000bf06100 */
[----:B------:R-:W-:-:S12]  /*0fc0*/  IMAD.MOV.U32 R2, RZ, RZ, -0x1 ;  /* 0xffffffffff027424 */ /* 0x000fd800078e00ff */
[----:B------:R-:W-:Y:S05]  /*0fd0*/  @P0 BRA `(.L_x_13) ;  /* 0x00000004002c0947 */ /* 0x000fea0003800000 */
[----:B------:R-:W1:Y:S01]  /*0fe0*/  LDC.64 R26, c[0x0][0x628] ;  /* 0x00018a00ff1a7b82 */ /* 0x000e620000000a00 */
[----:B------:R-:W-:Y:S02]  /*0ff0*/  IMAD.MOV.U32 R8, RZ, RZ, R18 ;  /* 0x000000ffff087224 */ /* 0x000fe400078e0012 */
[----:B------:R-:W-:-:S05]  /*1000*/  IMAD.MOV.U32 R9, RZ, RZ, R17 ;  /* 0x000000ffff097224 */ /* 0x000fca00078e0011 */
[----:B------:R-:W2:Y:S08]  /*1010*/  LDC R2, c[0x0][0x630] ;  /* 0x00018c00ff027b82 */ /* 0x000eb00000000800 */
[----:B------:R-:W3:Y:S01]  /*1020*/  LDC.64 R28, c[0x0][0x620] ;  /* 0x00018800ff1c7b82 */ /* 0x000ee20000000a00 */
[----:B-1----:R-:W-:-:S04]  /*1030*/  ISETP.NE.U32.AND P0, PT, R26, RZ, PT ;  /* 0x000000ff1a00720c */ /* 0x002fc80003f05070 */
[----:B------:R-:W-:-:S13]  /*1040*/  ISETP.NE.AND.EX P0, PT, R27, RZ, PT, P0 ;  /* 0x000000ff1b00720c */ /* 0x000fda0003f05300 */
[----:B--23--:R-:W-:Y:S05]  /*1050*/  @!P0 BRA `(.L_x_14) ;  /* 0x0000000000288947 */ /* 0x00cfea0003800000 */
[----:B0-----:R-:W0:Y:S02]  /*1060*/  LDC R13, c[0x0][0x634] ;  /* 0x00018d00ff0d7b82 */ /* 0x001e240000000800 */
[----:B0-----:R-:W-:-:S05]  /*1070*/  IADD3 R13, P0, R18, R13, RZ ;  /* 0x0000000d120d7210 */ /* 0x001fca0007f1e0ff */
[----:B------:R-:W-:-:S04]  /*1080*/  IMAD.X R15, RZ, RZ, R17, P0 ;  /* 0x000000ffff0f7224 */ /* 0x000fc800000e0611 */
[----:B------:R-:W-:-:S04]  /*1090*/  IMAD.WIDE.U32 R8, R15, R26, RZ ;  /* 0x0000001a0f087225 */ /* 0x000fc800078e00ff */
[----:B------:R-:W-:-:S04]  /*10a0*/  IMAD.WIDE.U32 R10, P0, R13, R27, R8 ;  /* 0x0000001b0d0a7225 */ /* 0x000fc80007800008 */
[----:B------:R-:W-:-:S04]  /*10b0*/  IMAD.WIDE.U32 R8, R13, R26, RZ ;  /* 0x0000001a0d087225 */ /* 0x000fc800078e00ff */
[----:B------:R-:W-:Y:S01]  /*10c0*/  IMAD.X R13, RZ, RZ, RZ, P0 ;  /* 0x000000ffff0d7224 */ /* 0x000fe200000e06ff */
[----:B------:R-:W-:Y:S01]  /*10d0*/  IADD3 RZ, P0, R9, R10, RZ ;  /* 0x0000000a09ff7210 */ /* 0x000fe20007f1e0ff */
[----:B------:R-:W-:-:S04]  /*10e0*/  IMAD.MOV.U32 R12, RZ, RZ, R11 ;  /* 0x000000ffff0c7224 */ /* 0x000fc800078e000b */
[----:B------:R-:W-:-:S08]  /*10f0*/  IMAD.WIDE.U32.X R8, R15, R27, R12, P0 ;  /* 0x0000001b0f087225 */ /* 0x000fd000000e040c */
.L_x_14:
[----:B------:R-:W1:Y:S01]  /*1100*/  LDC.64 R32, c[0x0][0x640] ;  /* 0x00019000ff207b82 */ /* 0x000e620000000a00 */
[-C--:B------:R-:W-:Y:S01]  /*1110*/  SHF.R.U64 R30, R8, R2.reuse, R9 ;  /* 0x00000002081e7219 */ /* 0x080fe20000001209 */
[----:B------:R-:W-:Y:S01]  /*1120*/  IMAD.MOV.U32 R19, RZ, RZ, R17 ;  /* 0x000000ffff137224 */ /* 0x000fe200078e0011 */
[----:B------:R-:W-:Y:S01]  /*1130*/  SHF.R.U32.HI R2, RZ, R2, R9 ;  /* 0x00000002ff027219 */ /* 0x000fe20000011609 */
[----:B------:R-:W-:Y:S01]  /*1140*/  IMAD.MOV.U32 R26, RZ, RZ, 0x1 ;  /* 0x00000001ff1a7424 */ /* 0x000fe200078e00ff */
[----:B------:R-:W-:-:S03]  /*1150*/  IADD3 R11, P0, RZ, -R30, RZ ;  /* 0x8000001eff0b7210 */ /* 0x000fc60007f1e0ff */
[----:B------:R-:W2:Y:S02]  /*1160*/  LDC R10, c[0x0][0x618] ;  /* 0x00018600ff0a7b82 */ /* 0x000ea40000000800 */
[----:B------:R-:W-:-:S04]  /*1170*/  IMAD.X R9, RZ, RZ, ~R2, P0 ;  /* 0x000000ffff097224 */ /* 0x000fc800000e0e02 */
[-C--:B------:R-:W-:Y:S02]  /*1180*/  IMAD R2, R9, R28.reuse, RZ ;  /* 0x0000001c09027224 */ /* 0x080fe400078e02ff */
[----:B0-----:R-:W0:Y:S01]  /*1190*/  LDC R13, c[0x0][0x608] ;  /* 0x00018200ff0d7b82 */ /* 0x001e220000000800 */
[----:B------:R-:W-:-:S04]  /*11a0*/  IMAD.WIDE.U32 R8, R11, R28, R18 ;  /* 0x0000001c0b087225 */ /* 0x000fc800078e0012 */
[----:B------:R-:W-:Y:S02]  /*11b0*/  IMAD R11, R11, R29, R2 ;  /* 0x0000001d0b0b7224 */ /* 0x000fe400078e0202 */
[----:B------:R-:W-:Y:S01]  /*11c0*/  IMAD.MOV.U32 R2, RZ, RZ, -0x1 ;  /* 0xffffffffff027424 */ /* 0x000fe200078e00ff */
[----:B------:R-:W3:Y:S01]  /*11d0*/  LDC R31, c[0x0][0x658] ;  /* 0x00019600ff1f7b82 */ /* 0x000ee20000000800 */
[----:B------:R-:W-:Y:S01]  /*11e0*/  IMAD.IADD R9, R9, 0x1, R11 ;  /* 0x0000000109097824 */ /* 0x000fe200078e020b */
[----:B-1----:R-:W-:-:S04]  /*11f0*/  ISETP.NE.U32.AND P0, PT, R32, RZ, PT ;  /* 0x000000ff2000720c */ /* 0x002fc80003f05070 */
[----:B------:R-:W-:Y:S02]  /*1200*/  ISETP.NE.AND.EX P0, PT, R33, RZ, PT, P0 ;  /* 0x000000ff2100720c */ /* 0x000fe40003f05300 */
[----:B------:R-:W1:Y:S01]  /*1210*/  LDC R29, c[0x0][0x600] ;  /* 0x00018000ff1d7b82 */ /* 0x000e620000000800 */
[-CC-:B--2---:R-:W-:Y:S02]  /*1220*/  SHF.R.U64 R27, R8, R10.reuse, R9.reuse ;  /* 0x0000000a081b7219 */ /* 0x184fe40000001209 */
[----:B------:R-:W-:-:S05]  /*1230*/  SHF.R.U32.HI R8, RZ, R10, R9 ;  /* 0x0000000aff087219 */ /* 0x000fca0000011609 */
[----:B------:R-:W2:Y:S01]  /*1240*/  LDC R22, c[0x0][0x648] ;  /* 0x00019200ff167b82 */ /* 0x000ea20000000800 */
[-CC-:B0-----:R-:W-:Y:S02]  /*1250*/  SHF.R.U64 R34, R27, R13.reuse, R8.reuse ;  /* 0x0000000d1b227219 */ /* 0x181fe40000001208 */
[----:B------:R-:W-:-:S05]  /*1260*/  SHF.R.U32.HI R8, RZ, R13, R8 ;  /* 0x0000000dff087219 */ /* 0x000fca0000011608 */
[----:B------:R-:W0:Y:S01]  /*1270*/  LDC R24, c[0x0][0x638] ;  /* 0x00018e00ff187b82 */ /* 0x000e220000000800 */
[-CC-:B---3--:R-:W-:Y:S02]  /*1280*/  SHF.R.U64 R36, R34, R31.reuse, R8.reuse ;  /* 0x0000001f22247219 */ /* 0x188fe40000001208 */
[-C--:B------:R-:W-:Y:S02]  /*1290*/  SHF.L.U32 R2, R2, R31.reuse, RZ ;  /* 0x0000001f02027219 */ /* 0x080fe400000006ff */
[----:B------:R-:W-:Y:S01]  /*12a0*/  SHF.R.U32.HI R9, RZ, R31, R8 ;  /* 0x0000001fff097219 */ /* 0x000fe20000011608 */
[----:B------:R-:W-:Y:S01]  /*12b0*/  IMAD.MOV.U32 R8, RZ, RZ, R36 ;  /* 0x000000ffff087224 */ /* 0x000fe200078e0024 */
[----:B------:R-:W-:Y:S01]  /*12c0*/  LOP3.LUT R15, RZ, R2, RZ, 0x33, !PT ;  /* 0x00000002ff0f7212 */ /* 0x000fe200078e33ff */
[----:B------:R-:W3:Y:S01]  /*12d0*/  LDC R28, c[0x0][0x610] ;  /* 0x00018400ff1c7b82 */ /* 0x000ee20000000800 */
[----:B------:R-:W-:Y:S05]  /*12e0*/  @!P0 BRA `(.L_x_15) ;  /* 0x0000000000288947 */ /* 0x000fea0003800000 */
[----:B------:R-:W4:Y:S02]  /*12f0*/  LDC R13, c[0x0][0x64c] ;  /* 0x00019300ff0d7b82 */ /* 0x000f240000000800 */
[----:B----4-:R-:W-:-:S05]  /*1300*/  IADD3 R13, P0, R36, R13, RZ ;  /* 0x0000000d240d7210 */ /* 0x010fca0007f1e0ff */
        /* <DEDUP_REMOVED lines=8> */
.L_x_15:
[----:B--2---:R-:W-:Y:S01]  /*1390*/  SHF.R.U64 R7, R8, R22, R9 ;  /* 0x0000001608077219 */ /* 0x004fe20000001209 */
[----:B-1----:R-:W-:Y:S01]  /*13a0*/  VIADD R8, R29, 0xffffffff ;  /* 0xffffffff1d087836 */ /* 0x002fe20000000000 */
[----:B------:R-:W-:Y:S01]  /*13b0*/  SHF.L.U32 R2, R26, R31, RZ ;  /* 0x0000001f1a027219 */ /* 0x000fe200000006ff */
[----:B------:R-:W-:Y:S01]  /*13c0*/  @P1 IMAD R21, R25, R20, R6 ;  /* 0x0000001419151224 */ /* 0x000fe200078e0206 */
[----:B------:R-:W-:Y:S01]  /*13d0*/  LOP3.LUT R15, R34, R15, RZ, 0xc0, !PT ;  /* 0x0000000f220f7212 */ /* 0x000fe200078ec0ff */
[----:B------:R-:W-:Y:S01]  /*13e0*/  IMAD.MOV R9, RZ, RZ, -R7 ;  /* 0x000000ffff097224 */ /* 0x000fe200078e0a07 */
[----:B------:R-:W-:-:S03]  /*13f0*/  LOP3.LUT R8, R27, R8, RZ, 0xc0, !PT ;  /* 0x000000081b087212 */ /* 0x000fc600078ec0ff */
[----:B------:R-:W-:Y:S02]  /*1400*/  IMAD R6, R2, R7, R15 ;  /* 0x0000000702067224 */ /* 0x000fe400078e020f */
[----:B0-----:R-:W-:Y:S02]  /*1410*/  IMAD R2, R9, R24, R36 ;  /* 0x0000001809027224 */ /* 0x001fe400078e0224 */
[----:B---3--:R-:W-:Y:S02]  /*1420*/  IMAD R19, R6, R28, R21 ;  /* 0x0000001c06137224 */ /* 0x008fe400078e0215 */
[----:B------:R-:W-:Y:S02]  /*1430*/  IMAD R2, R2, R29, R8 ;  /* 0x0000001d02027224 */ /* 0x000fe400078e0208 */
[----:B------:R-:W-:-:S03]  /*1440*/  IMAD.MOV.U32 R6, RZ, RZ, 0x1 ;  /* 0x00000001ff067424 */ /* 0x000fc600078e00ff */
[----:B------:R-:W-:Y:S02]  /*1450*/  SEL R22, R2, R19, !P1 ;  /* 0x0000001302167207 */ /* 0x000fe40004800000 */
[----:B------:R-:W-:Y:S01]  /*1460*/  SEL R19, R19, R2, !P1 ;  /* 0x0000000213137207 */ /* 0x000fe20004800000 */
[----:B------:R-:W-:Y:S01]  /*1470*/  IMAD.MOV.U32 R2, RZ, RZ, R30 ;  /* 0x000000ffff027224 */ /* 0x000fe200078e001e */
[----:B------:R-:W-:-:S07]  /*1480*/  PRMT R8, R6, 0x7610, R8 ;  /* 0x0000761006087816 */ /* 0x000fce0000000008 */
.L_x_13:
[----:B------:R-:W-:Y:S05]  /*1490*/  @!P2 BRA `(.L_x_16) ;  /* 0x00000000000ca947 */ /* 0x000fea0003800000 */
[----:B------:R-:W-:Y:S01]  /*14a0*/  UCGABAR_WAIT ;  /* 0x0000000000007dc7 */ /* 0x000fe20008000000 */
[----:B------:R-:W-:Y:S01]  /*14b0*/  CCTL.IVALL ;  /* 0x00000000ff00798f */ /* 0x000fe20002000000 */
[----:B------:R-:W-:Y:S05]  /*14c0*/  BRA `(.L_x_17) ;  /* 0x0000000000047947 */ /* 0x000fea0003800000 */
.L_x_16:
[----:B------:R-:W-:Y:S06]  /*14d0*/  BAR.SYNC.DEFER_BLOCKING 0x0 ;  /* 0x0000000000007b1d */ /* 0x000fec0000010000 */
.L_x_17:
[----:B------:R-:W-:Y:S05]  /*14e0*/  @!P4 BRA `(.L_x_18) ;  /* 0x0000008c00fcc947 */ /* 0x000fea0003800000 */
[----:B------:R-:W-:-:S13]  /*14f0*/  ISETP.GT.U32.AND P0, PT, R35, 0x1, PT ;  /* 0x000000012300780c */ /* 0x000fda0003f04070 */
[----:B------:R-:W-:Y:S05]  /*1500*/  @P0 EXIT ;  /* 0x000000000000094d */ /* 0x000fea0003800000 */
.L_x_19:
[----:B------:R-:W-:-:S08]  /*1510*/  NOP ;  /* 0x0000000000007918 */ /* 0x000fd00000000000 */
[----:B------:R-:W1:Y:S02]  /*1520*/  USETMAXREG.TRY_ALLOC.CTAPOOL UP0, 0xe8 ;  /* 0x000000e8000079c8 */ /* 0x000e640008000600 */
[----:B-1----:R-:W-:-:S13]  /*1530*/  PLOP3.LUT P0, PT, PT, PT, UP0, 0x80, 0x0 ;  /* 0x000000000000781c */ /* 0x002fda0003f0f008 */
[----:B------:R-:W-:Y:S05]  /*1540*/  @!P0 BRA `(.L_x_19) ;  /* 0xfffffffc00f08947 */ /* 0x000fea000383ffff */
[----:B------:R-:W-:-:S13]  /*1550*/  LOP3.LUT P0, RZ, R8, 0xff, RZ, 0xc0, !PT ;  /* 0x000000ff08ff7812 */ /* 0x000fda000780c0ff */
[----:B------:R-:W-:Y:S05]  /*1560*/  @!P0 EXIT ;  /* 0x000000000000894d */ /* 0x000fea0003800000 */
[----:B------:R-:W1:Y:S01]  /*1570*/  S2UR UR4, SR_CgaCtaId ;  /* 0x00000000000479c3 */ /* 0x000e620000008800 */
[----:B------:R-:W-:Y:S01]  /*1580*/  VIADD R14, R14, 0xffffffff ;  /* 0xffffffff0e0e7836 */ /* 0x000fe20000000000 */
[CC--:B------:R-:W-:Y:S01]  /*1590*/  LEA.HI R4, R0.reuse, R3.reuse, RZ, 0x2 ;  /* 0x0000000300047211 */ /* 0x0c0fe200078f10ff */
[----:B------:R-:W-:Y:S01]  /*15a0*/  UMOV UR41, 0x400 ;  /* 0x0000040000297882 */ /* 0x000fe20000000000 */
[----:B------:R-:W-:Y:S01]  /*15b0*/  LEA.HI R0, R0, R3, RZ, 0x5 ;  /* 0x0000000300007211 */ /* 0x000fe200078f28ff */
[----:B------:R-:W-:Y:S01]  /*15c0*/  UISETP.LT.AND UP0, UPT, UR40, 0x1, UPT ;  /* 0x000000012800788c */ /* 0x000fe2000bf01270 */
[----:B------:R-:W-:Y:S01]  /*15d0*/  R2UR UR42, R14 ;  /* 0x000000000e2a72ca */ /* 0x000fe200000e0000 */
[----:B------:R-:W-:Y:S01]  /*15e0*/  USHF.L.U32 UR44, UR40, 0x1, URZ ;  /* 0x00000001282c7899 */ /* 0x000fe2000800063f */
[--C-:B------:R-:W-:Y:S01]  /*15f0*/  SHF.R.S32.HI R156, RZ, 0x2, R4.reuse ;  /* 0x00000002ff9c7819 */ /* 0x100fe20000011404 */
[----:B------:R-:W-:Y:S01]  /*1600*/  USEL UR43, UR40, 0x1, UP0 ;  /* 0x00000001282b7887 */ /* 0x000fe20008000000 */
[----:B------:R-:W-:-:S02]  /*1610*/  SHF.R.S32.HI R5, RZ, 0x1f, R4 ;  /* 0x0000001fff057819 */ /* 0x000fc40000011404 */
[----:B------:R-:W-:Y:S01]  /*1620*/  LOP3.LUT R158, R4, 0xfffffffc, RZ, 0xc0, !PT ;  /* 0xfffffffc049e7812 */ /* 0x000fe200078ec0ff */
[----:B------:R-:W-:Y:S01]  /*1630*/  UIADD3 UR43, -UR43, UR40, URZ ;  /* 0x000000282b2b7290 */ /* 0x000fe2000fffe13f */
[----:B------:R-:W-:Y:S02]  /*1640*/  LEA.HI R5, R5, R156, RZ, 0x3 ;  /* 0x0000009c05057211 */ /* 0x000fe400078f18ff */
[----:B------:R-:W-:Y:S01]  /*1650*/  ISETP.NE.AND P0, PT, R14, RZ, PT ;  /* 0x000000ff0e00720c */ /* 0x000fe20003f05270 */
[----:B------:R-:W-:Y:S01]  /*1660*/  IMAD.IADD R158, R3, 0x1, -R158 ;  /* 0x00000001039e7824 */ /* 0x000fe200078e0a9e */
[----:B------:R-:W-:Y:S01]  /*1670*/  LOP3.LUT R5, R5, 0xfffffff8, RZ, 0xc0, !PT ;  /* 0xfffffff805057812 */ /* 0x000fe200078ec0ff */
[----:B------:R-:W-:Y:S01]  /*1680*/  USHF.L.U32 UR42, UR42, 0x3, URZ ;  /* 0x000000032a2a7899 */ /* 0x000fe2000800063f */
[----:B------:R-:W-:Y:S02]  /*1690*/  LOP3.LUT R174, R16, 0x1, RZ, 0xfc, !PT ;  /* 0x0000000110ae7812 */ /* 0x000fe400078efcff */
[----:B------:R-:W-:Y:S01]  /*16a0*/  SEL R175, RZ, 0x1, P0 ;  /* 0x00000001ffaf7807 */ /* 0x000fe20000000000 */
[----:B------:R-:W-:Y:S01]  /*16b0*/  IMAD.IADD R156, R156, 0x1, -R5 ;  /* 0x000000019c9c7824 */ /* 0x000fe200078e0a05 */
[----:B-1----:R-:W-:Y:S01]  /*16c0*/  ULEA UR41, UR4, UR41, 0x18 ;  /* 0x0000002904297291 */ /* 0x002fe2000f8ec03f */
[----:B------:R-:W-:Y:S01]  /*16d0*/  SHF.R.S32.HI R5, RZ, 0x5, R0 ;  /* 0x00000005ff057819 */ /* 0x000fe20000011400 */
[----:B------:R-:W-:Y:S01]  /*16e0*/  IMAD.U32 R160, RZ, RZ, UR42 ;  /* 0x0000002affa07e24 */ /* 0x000fe2000f8e00ff */
[----:B------:R-:W-:Y:S01]  /*16f0*/  ULDC UR4, c[0x0][0x284] ;  /* 0x0000a10000047ab9 */ /* 0x000fe20000000800 */
[----:B------:R-:W-:Y:S01]  /*1700*/  UIADD3 UR45, UR41, 0xc0, URZ ;  /* 0x000000c0292d7890 */ /* 0x000fe2000fffe03f */
[--C-:B------:R-:W-:Y:S01]  /*1710*/  SHF.R.S32.HI R157, RZ, 0x1f, R156.reuse ;  /* 0x0000001fff9d7819 */ /* 0x100fe2000001149c */
[----:B------:R-:W-:Y:S01]  /*1720*/  IMAD R163, R5, -0x10, -R156 ;  /* 0xfffffff005a37824 */ /* 0x000fe200078e0a9c */
[----:B------:R-:W-:-:S02]  /*1730*/  LOP3.LUT R162, R160, 0x8, RZ, 0xc0, !PT ;  /* 0x00000008a0a27812 */ /* 0x000fc400078ec0ff */
[----:B------:R-:W-:Y:S01]  /*1740*/  LOP3.LUT R160, R160, 0x8, RZ, 0xc, !PT ;  /* 0x00000008a0a07812 */ /* 0x000fe200078e0cff */
[----:B------:R-:W-:Y:S01]  /*1750*/  IMAD.U32 R159, RZ, RZ, UR45 ;  /* 0x0000002dff9f7e24 */ /* 0x000fe2000f8e00ff */
[----:B------:R-:W-:Y:S01]  /*1760*/  LOP3.LUT R162, R162, 0x18, RZ, 0x3c, !PT ;  /* 0x00000018a2a27812 */ /* 0x000fe200078e3cff */
[----:B------:R-:W-:-:S04]  /*1770*/  IMAD.WIDE R156, R5, 0x10, R156 ;  /* 0x00000010059c7825 */ /* 0x000fc800078e029c */
[----:B------:R-:W-:Y:S02]  /*1780*/  VIADD R161, R159, UR42 ;  /* 0x0000002a9fa17c36 */ /* 0x000fe40008000000 */
[----:B------:R-:W-:-:S07]  /*1790*/  VIADD R163, R163, UR4 ;  /* 0x00000004a3a37c36 */ /* 0x000fce0008000000 */
.L_x_295:
[----:B------:R-:W-:Y:S01]  /*17a0*/  SHF.L.U32 R0, R175, 0x1f, RZ ;  /* 0x0000001faf007819 */ /* 0x000fe200000006ff */
[----:B------:R-:W-:Y:S02]  /*17b0*/  ULDC UR4, c[0x0][0x28c] ;  /* 0x0000a30000047ab9 */ /* 0x000fe40000000800 */
[----:B------:R-:W-:Y:S01]  /*17c0*/  ISETP.LT.AND P1, PT, RZ, UR4, PT ;  /* 0x00000004ff007c0c */ /* 0x000fe2000bf21270 */
[----:B------:R-:W1:Y:S02]  /*17d0*/  SYNCS.PHASECHK.TRANS64.TRYWAIT P0, [R159+UR42], R0 ;  /* 0x000000009f0075a7 */ /* 0x000e64000800016a */
[----:B-1-34-:R-:W-:Y:S10]  /*17e0*/  @!P0 BRA `(.L_x_20) ;  /* 0x000000a0008c8947 */ /* 0x01aff40003800000 */
.L_x_324:
[----:B------:R-:W-:Y:S05]  /*17f0*/  @P1 BRA `(.L_x_21) ;  /* 0x0000000000401947 */ /* 0x000fea0003800000 */
[----:B-1----:R-:W-:Y:S01]  /*1800*/  MOV R0, 0x0 ;  /* 0x0000000000007802 */ /* 0x002fe20000000f00 */
[----:B------:R-:W-:Y:S01]  /*1810*/  ULDC.64 UR4, c[0x4][0x68] ;  /* 0x01001a0000047ab9 */ /* 0x000fe20000000a00 */
[----:B------:R-:W-:Y:S01]  /*1820*/  ULDC.64 UR6, c[0x4][0x8] ;  /* 0x0100020000067ab9 */ /* 0x000fe20000000a00 */
[----:B------:R-:W-:Y:S01]  /*1830*/  IMAD.U32 R4, RZ, RZ, UR4 ;  /* 0x00000004ff047e24 */ /* 0x000fe2000f8e00ff */
[----:B------:R1:W2:Y:S01]  /*1840*/  LDC.64 R14, c[0x4][R0] ;  /* 0x01000000000e7b82 */ /* 0x0002a20000000a00 */
[----:B------:R-:W-:Y:S01]  /*1850*/  IMAD.U32 R5, RZ, RZ, UR5 ;  /* 0x00000005ff057e24 */ /* 0x000fe2000f8e00ff */
[----:B------:R-:W-:Y:S01]  /*1860*/  ULDC.64 UR4, c[0x4][0x70] ;  /* 0x01001c0000047ab9 */ /* 0x000fe20000000a00 */
[----:B------:R-:W-:Y:S02]  /*1870*/  IMAD.U32 R10, RZ, RZ, UR6 ;  /* 0x00000006ff0a7e24 */ /* 0x000fe4000f8e00ff */
[----:B------:R-:W-:Y:S02]  /*1880*/  IMAD.U32 R6, RZ, RZ, UR4 ;  /* 0x00000004ff067e24 */ /* 0x000fe4000f8e00ff */
[----:B------:R-:W-:-:S02]  /*1890*/  IMAD.U32 R7, RZ, RZ, UR5 ;  /* 0x00000005ff077e24 */ /* 0x000fc4000f8e00ff */
[----:B------:R-:W-:Y:S02]  /*18a0*/  IMAD.U32 R11, RZ, RZ, UR7 ;  /* 0x00000007ff0b7e24 */ /* 0x000fe4000f8e00ff */
[----:B------:R-:W-:Y:S02]  /*18b0*/  IMAD.MOV.U32 R8, RZ, RZ, 0x1e1 ;  /* 0x000001e1ff087424 */ /* 0x000fe400078e00ff */
[----:B0-----:R-:W-:Y:S02]  /*18c0*/  IMAD.MOV.U32 R12, RZ, RZ, 0x1 ;  /* 0x00000001ff0c7424 */ /* 0x001fe400078e00ff */
[----:B-1----:R-:W-:-:S07]  /*18d0*/  IMAD.MOV.U32 R13, RZ, RZ, RZ ;  /* 0x000000ffff0d7224 */ /* 0x002fce00078e00ff */
[----:B------:R-:W-:-:S07]  /*18e0*/  LEPC R20, `(.L_x_21) ;  /* 0x000000001014794e */ /* 0x000fce0000000000 */
[----:B--2--5:R-:W-:Y:S05]  /*18f0*/  CALL.ABS.NOINC R14 ;  /* 0x000000000e007343 */ /* 0x024fea0003c00000 */
.L_x_21:
[----:B------:R-:W-:-:S13]  /*1900*/  ISETP.NE.AND P0, PT, R174, 0x3, PT ;  /* 0x00000003ae00780c */ /* 0x000fda0003f05270 */
[----:B------:R-:W-:Y:S05]  /*1910*/  @!P0 BRA `(.L_x_22) ;  /* 0x0000000000048947 */ /* 0x000fea0003800000 */
[----:B------:R-:W-:Y:S01]  /*1920*/  BPT.TRAP 0x1 ;  /* 0x000000040000795c */ /* 0x000fe20000300000 */
.L_x_22:
[----:B------:R-:W-:Y:S02]  /*1930*/  IMAD.U32 R3, RZ, RZ, UR39 ;  /* 0x00000027ff037e24 */ /* 0x000fe4000f8e00ff */
[----:B-1----:R-:W-:-:S03]  /*1940*/  IMAD.U32 R0, RZ, RZ, UR38 ;  /* 0x00000026ff007e24 */ /* 0x002fc6000f8e00ff */
[----:B------:R-:W-:Y:S02]  /*1950*/  LEA R3, R3, UR41, 0x3 ;  /* 0x0000002903037c11 */ /* 0x000fe4000f8e18ff */
[----:B------:R-:W-:-:S04]  /*1960*/  SHF.L.U32 R0, R0, 0x1f, RZ ;  /* 0x0000001f00007819 */ /* 0x000fc800000006ff */
[----:B------:R1:W2:Y:S01]  /*1970*/  SYNCS.PHASECHK.TRANS64.TRYWAIT P1, [R3+URZ], R0 ;  /* 0x00000000030075a7 */ /* 0x0002a2000802017f */
[----:B------:R-:W-:Y:S05]  /*1980*/  @!P0 BRA `(.L_x_23) ;  /* 0x0000000000048947 */ /* 0x000fea0003800000 */
[----:B------:R-:W-:Y:S01]  /*1990*/  BPT.TRAP 0x1 ;  /* 0x000000040000795c */ /* 0x000fe20000300000 */
.L_x_23:
[----:B------:R-:W-:-:S05]  /*19a0*/  IMAD.U32 R4, RZ, RZ, UR43 ;  /* 0x0000002bff047e24 */ /* 0x000fca000f8e00ff */
[----:B------:R-:W-:Y:S01]  /*19b0*/  ISETP.GE.AND P2, PT, R4, 0x1, PT ;  /* 0x000000010400780c */ /* 0x000fe20003f46270 */
[----:B--2---:R-:W-:-:S12]  /*19c0*/  @P1 BRA `(.L_x_24) ;  /* 0x0000000000081947 */ /* 0x004fd80003800000 */
[----:B------:R-:W2:Y:S02]  /*19d0*/  SYNCS.PHASECHK.TRANS64.TRYWAIT P1, [R3+URZ], R0 ;  /* 0x00000000030075a7 */ /* 0x000ea4000802017f */
[----:B--2---:R-:W-:Y:S05]  /*19e0*/  @!P1 BRA `(.L_x_25) ;  /* 0x000000a000209947 */ /* 0x004fea0003800000 */
.L_x_24:
[----:B------:R-:W-:Y:S05]  /*19f0*/  WARPSYNC.ALL ;  /* 0x0000000000007948 */ /* 0x000fea0003800000 */
[----:B------:R-:W-:Y:S01]  /*1a00*/  UIADD3 UR4, UR41, 0x180, URZ ;  /* 0x0000018029047890 */ /* 0x000fe2000fffe03f */
[----:B------:R-:W-:Y:S01]  /*1a10*/  WARPGROUP.ARRIVE ;  /* 0x00000000000079c5 */ /* 0x000fe20000000000 */
[----:B------:R-:W-:Y:S02]  /*1a20*/  UIADD3 UR5, UR41, 0xb180, URZ ;  /* 0x0000b18029057890 */ /* 0x000fe4000fffe03f */
[----:B------:R-:W-:Y:S02]  /*1a30*/  USHF.R.U32.HI UR4, URZ, 0x4, UR4 ;  /* 0x000000043f047899 */ /* 0x000fe40008011604 */
[----:B------:R-:W-:-:S02]  /*1a40*/  USHF.R.U32.HI UR5, URZ, 0x4, UR5 ;  /* 0x000000043f057899 */ /* 0x000fc40008011605 */
[----:B------:R-:W-:Y:S02]  /*1a50*/  ULOP3.LUT UR4, UR4, 0x3fff, URZ, 0xc0, !UPT ;  /* 0x00003fff04047892 */ /* 0x000fe4000f8ec03f */
[----:B------:R-:W-:Y:S02]  /*1a60*/  ULOP3.LUT UR5, UR5, 0x3fff, URZ, 0xc0, !UPT ;  /* 0x00003fff05057892 */ /* 0x000fe4000f8ec03f */
[----:B------:R-:W-:Y:S02]  /*1a70*/  ULOP3.LUT UR10, UR4, 0x10000, URZ, 0xfc, !UPT ;  /* 0x00010000040a7892 */ /* 0x000fe4000f8efc3f */
[----:B------:R-:W-:Y:S02]  /*1a80*/  ULOP3.LUT UR9, UR5, 0x10000, URZ, 0xfc, !UPT ;  /* 0x0001000005097892 */ /* 0x000fe4000f8efc3f */
[----:B------:R-:W-:Y:S02]  /*1a90*/  ULEA UR4, UR39, UR10, 0x8 ;  /* 0x0000000a27047291 */ /* 0x000fe4000f8e403f */
[----:B------:R-:W-:Y:S01]  /*1aa0*/  ULEA UR6, UR39, UR9, 0xa ;  /* 0x0000000927067291 */ /* 0x000fe2000f8e503f */
[----:B------:R-:W-:Y:S01]  /*1ab0*/  UMOV UR5, 0x80000020 ;  /* 0x8000002000057882 */ /* 0x000fe20000000000 */
[----:B------:R-:W-:-:S07]  /*1ac0*/  UMOV UR7, 0x80000020 ;  /* 0x8000002000077882 */ /* 0x000fce0000000000 */
[----:B------:R-:W-:Y:S01]  /*1ad0*/  HGMMA.64x256x16.F32 R24, gdesc[UR4], RZ, !UPT, gsb0 ;  /* 0x03e00000041879f0 */ /* 0x000fe2000c0008ff */
[----:B------:R-:W-:Y:S02]  /*1ae0*/  UIADD3 UR4, UR4, 0x2, URZ ;  /* 0x0000000204047890 */ /* 0x000fe4000fffe03f */
[----:B------:R-:W-:Y:S01]  /*1af0*/  UIADD3 UR6, UR6, 0x2, URZ ;  /* 0x0000000206067890 */ /* 0x000fe2000fffe03f */
[----:B------:R-:W-:Y:S01]  /*1b00*/  UMOV UR5, 0x80000020 ;  /* 0x8000002000057882 */ /* 0x000fe20000000000 */
[----:B------:R-:W-:Y:S01]  /*1b10*/  UMOV UR7, 0x80000020 ;  /* 0x8000002000077882 */ /* 0x000fe20000000000 */
[----:B------:R-:W-:Y:S02]  /*1b20*/  WARPGROUP.DEPBAR.LE gsb0, 0x0 ;  /* 0x00008000000079c5 */ /* 0x000fe40000010000 */
[----:B------:R-:W-:-:S15]  /*1b30*/  WARPGROUP.ARRIVE ;  /* 0x00000000000079c5 */ /* 0x000fde0000000000 */
[----:B------:R-:W-:-:S05]  /*1b40*/  NOP ;  /* 0x0000000000007918 */ /* 0x000fca0000000000 */
[----:B------:R-:W-:Y:S03]  /*1b50*/  HGMMA.64x256x16.F32 R24, gdesc[UR4], R24, gsb0 ;  /* 0x03e00000041879f0 */ /* 0x000fe60008000818 */
[----:B------:R-:W-:Y:S02]  /*1b60*/  WARPGROUP.DEPBAR.LE gsb0, 0x0 ;  /* 0x00008000000079c5 */ /* 0x000fe40000010000 */
[----:B------:R-:W-:Y:S05]  /*1b70*/  @!P2 BRA `(.L_x_26) ;  /* 0x0000000000d8a947 */ /* 0x000fea0003800000 */
[----:B------:R-:W-:Y:S01]  /*1b80*/  UIADD3 UR4, UR39, 0x1, URZ ;  /* 0x0000000127047890 */ /* 0x000fe2000fffe03f */
[----:B-12---:R-:W-:Y:S02]  /*1b90*/  IMAD.U32 R0, RZ, RZ, UR43 ;  /* 0x0000002bff007e24 */ /* 0x006fe4000f8e00ff */
[----:B------:R-:W-:Y:S01]  /*1ba0*/  IMAD.U32 R3, RZ, RZ, UR39 ;  /* 0x00000027ff037e24 */ /* 0x000fe2000f8e00ff */
[----:B------:R-:W-:-:S04]  /*1bb0*/  UISETP.NE.AND UP0, UPT, UR4, 0xb, UPT ;  /* 0x0000000b0400788c */ /* 0x000fc8000bf05270 */
[----:B------:R-:W-:Y:S02]  /*1bc0*/  USEL UR5, URZ, 0x1, UP0 ;  /* 0x000000013f057887 */ /* 0x000fe40008000000 */
[----:B------:R-:W-:Y:S02]  /*1bd0*/  USEL UR8, UR4, URZ, UP0 ;  /* 0x0000003f04087287 */ /* 0x000fe40008000000 */
[----:B------:R-:W-:-:S06]  /*1be0*/  ULOP3.LUT UR5, UR38, UR5, URZ, 0x3c, !UPT ;  /* 0x0000000526057292 */ /* 0x000fcc000f8e3c3f */
[----:B------:R-:W-:-:S07]  /*1bf0*/  IMAD.U32 R6, RZ, RZ, UR5 ;  /* 0x00000005ff067e24 */ /* 0x000fce000f8e00ff */
.L_x_33:
[----:B------:R-:W-:Y:S05]  /*1c00*/  @!P0 BRA `(.L_x_27) ;  /* 0x0000000000048947 */ /* 0x000fea0003800000 */
[----:B------:R-:W-:Y:S01]  /*1c10*/  BPT.TRAP 0x1 ;  /* 0x000000040000795c */ /* 0x000fe20000300000 */
.L_x_27:
[----:B------:R-:W-:Y:S01]  /*1c20*/  ULEA UR4, UR8, UR41, 0x3 ;  /* 0x0000002908047291 */ /* 0x000fe2000f8e183f */
[----:B------:R-:W-:-:S08]  /*1c30*/  SHF.L.U32 R4, R6, 0x1f, RZ ;  /* 0x0000001f06047819 */ /* 0x000fd000000006ff */
[----:B------:R1:W2:Y:S01]  /*1c40*/  SYNCS.PHASECHK.TRANS64.TRYWAIT P1, [UR4], R4 ;  /* 0x00000004ff0075a7 */ /* 0x0002a20008020144 */
[----:B------:R-:W-:Y:S05]  /*1c50*/  @!P0 BRA `(.L_x_28) ;  /* 0x0000000000048947 */ /* 0x000fea0003800000 */
[----:B------:R-:W-:Y:S01]  /*1c60*/  BPT.TRAP 0x1 ;  /* 0x000000040000795c */ /* 0x000fe20000300000 */
.L_x_28:
[----:B--2---:R-:W-:Y:S05]  /*1c70*/  @P1 BRA `(.L_x_29) ;  /* 0x0000000000081947 */ /* 0x004fea0003800000 */
[----:B------:R-:W2:Y:S02]  /*1c80*/  SYNCS.PHASECHK.TRANS64.TRYWAIT P1, [UR4], R4 ;  /* 0x00000004ff0075a7 */ /* 0x000ea40008020144 */
[----:B--2---:R-:W-:Y:S05]  /*1c90*/  @!P1 BRA `(.L_x_30) ;  /* 0x0000009c00889947 */ /* 0x004fea0003800000 */
.L_x_29:
[----:B------:R-:W-:Y:S01]  /*1ca0*/  ULEA UR4, UR8, UR10, 0x8 ;  /* 0x0000000a08047291 */ /* 0x000fe2000f8e403f */
[----:B------:R-:W-:Y:S01]  /*1cb0*/  WARPGROUP.ARRIVE ;  /* 0x00000000000079c5 */ /* 0x000fe20000000000 */
[----:B------:R-:W-:Y:S01]  /*1cc0*/  ULEA UR6, UR8, UR9, 0xa ;  /* 0x0000000908067291 */ /* 0x000fe2000f8e503f */
[----:B------:R-:W-:Y:S01]  /*1cd0*/  UMOV UR5, 0x80000020 ;  /* 0x8000002000057882 */ /* 0x000fe20000000000 */
[----:B------:R-:W-:-:S07]  /*1ce0*/  UMOV UR7, 0x80000020 ;  /* 0x8000002000077882 */ /* 0x000fce0000000000 */
[----:B------:R-:W-:Y:S01]  /*1cf0*/  HGMMA.64x256x16.F32 R24, gdesc[UR4], R24, gsb0 ;  /* 0x03e00000041879f0 */ /* 0x000fe20008000818 */
        /* <DEDUP_REMOVED lines=10> */
[----:B------:R-:W-:Y:S01]  /*1da0*/  BPT.TRAP 0x1 ;  /* 0x000000040000795c */ /* 0x000fe20000300000 */
.L_x_31:
[----:B------:R-:W-:-:S13]  /*1db0*/  ISETP.NE.AND P1, PT, R153, RZ, PT ;  /* 0x000000ff9900720c */ /* 0x000fda0003f25270 */
[----:B-12---:R-:W-:-:S05]  /*1dc0*/  @P1 LEA R4, R3, UR41, 0x3 ;  /* 0x0000002903041c11 */ /* 0x006fca000f8e18ff */
[----:B------:R-:W-:-:S05]  /*1dd0*/  @P1 VIADD R5, R4, 0x58 ;  /* 0x0000005804051836 */ /* 0x000fca0000000000 */
[----:B------:R-:W-:-:S04]  /*1de0*/  @P1 PRMT R5, R152, 0x654, R5 ;  /* 0x0000065498051816 */ /* 0x000fc80000000005 */
[----:B------:R1:W-:Y:S01]  /*1df0*/  @P1 SYNCS.ARRIVE.TRANS64.RED.A1T0 RZ, [R5+URZ], RZ ;  /* 0x000000ff05ff19a7 */ /* 0x0003e2000810043f */
[----:B------:R-:W-:-:S13]  /*1e00*/  ISETP.GT.U32.AND P1, PT, R16, 0x1, PT ;  /* 0x000000011000780c */ /* 0x000fda0003f24070 */
[----:B-1----:R-:W-:Y:S05]  /*1e10*/  @P1 BRA `(.L_x_32) ;  /* 0x0000000000041947 */ /* 0x002fea0003800000 */
[----:B------:R-:W-:Y:S01]  /*1e20*/  BPT.TRAP 0x1 ;  /* 0x000000040000795c */ /* 0x000fe20000300000 */
.L_x_32:
[----:B------:R-:W-:Y:S01]  /*1e30*/  UIADD3 UR8, UR8, 0x1, URZ ;  /* 0x0000000108087890 */ /* 0x000fe2000fffe03f */
[C---:B------:R-:W-:Y:S01]  /*1e40*/  ISETP.GT.AND P2, PT, R0.reuse, 0x1, PT ;  /* 0x000000010000780c */ /* 0x040fe20003f44270 */
[----:B------:R-:W-:Y:S02]  /*1e50*/  VIADD R3, R3, 0x1 ;  /* 0x0000000103037836 */ /* 0x000fe40000000000 */
[----:B------:R-:W-:Y:S01]  /*1e60*/  UISETP.NE.AND UP0, UPT, UR8, 0xb, UPT ;  /* 0x0000000b0800788c */ /* 0x000fe2000bf05270 */
[----:B------:R-:W-:Y:S02]  /*1e70*/  VIADD R0, R0, 0xffffffff ;  /* 0xffffffff00007836 */ /* 0x000fe40000000000 */
[C---:B------:R-:W-:Y:S01]  /*1e80*/  ISETP.NE.AND P1, PT, R3.reuse, 0xb, PT ;  /* 0x0000000b0300780c */ /* 0x040fe20003f25270 */
[----:B------:R-:W-:Y:S02]  /*1e90*/  USEL UR4, URZ, 0x1, UP0 ;  /* 0x000000013f047887 */ /* 0x000fe40008000000 */
[----:B------:R-:W-:Y:S01]  /*1ea0*/  USEL UR8, UR8, URZ, UP0 ;  /* 0x0000003f08087287 */ /* 0x000fe20008000000 */
[----:B------:R-:W-:-:S03]  /*1eb0*/  SEL R3, R3, RZ, P1 ;  /* 0x000000ff03037207 */ /* 0x000fc60000800000 */
[----:B------:R-:W-:Y:S01]  /*1ec0*/  LOP3.LUT R6, R6, UR4, RZ, 0x3c, !PT ;  /* 0x0000000406067c12 */ /* 0x000fe2000f8e3cff */
[----:B------:R-:W-:Y:S07]  /*1ed0*/  @P2 BRA `(.L_x_33) ;  /* 0xfffffffc00482947 */ /* 0x000fee000383ffff */
.L_x_26:
[----:B-12---:R-:W1:Y:S01]  /*1ee0*/  LDC R0, c[0x0][0x28c] ;  /* 0x0000a300ff007b82 */ /* 0x006e620000000800 */
[----:B------:R2:W-:Y:S01]  /*1ef0*/  SYNCS.ARRIVE.TRANS64.A1T0 RZ, [R160+UR45], RZ ;  /* 0x000000ffa0ff79a7 */ /* 0x0005e2000810002d */
[----:B-1----:R-:W-:-:S13]  /*1f00*/  ISETP.GE.AND P1, PT, R0, 0x1, PT ;  /* 0x000000010000780c */ /* 0x002fda0003f26270 */
[----:B--2---:R-:W-:Y:S05]  /*1f10*/  @!P1 BRA `(.L_x_34) ;  /* 0x0000000000449947 */ /* 0x004fea0003800000 */
[----:B------:R-:W-:Y:S05]  /*1f20*/  @!P0 BRA `(.L_x_35) ;  /* 0x0000000000048947 */ /* 0x000fea0003800000 */
[----:B------:R-:W-:Y:S01]  /*1f30*/  BPT.TRAP 0x1 ;  /* 0x000000040000795c */ /* 0x000fe20000300000 */
.L_x_35:
[----:B------:R-:W-:-:S13]  /*1f40*/  ISETP.NE.AND P0, PT, R153, RZ, PT ;  /* 0x000000ff9900720c */ /* 0x000fda0003f05270 */
[----:B------:R-:W-:-:S05]  /*1f50*/  VOTEU.ANY UP0, P0 ;  /* 0x00000000003f7886 */ /* 0x000fca0000000100 */
[----:B------:R-:W-:-:S06]  /*1f60*/  @UP0 UIADD3 UR4, UR43, UR39, URZ ;  /* 0x000000272b040290 */ /* 0x000fcc000fffe03f */
[----:B------:R-:W-:Y:S02]  /*1f70*/  IMAD.U32 R4, RZ, RZ, UR4 ;  /* 0x00000004ff047e24 */ /* 0x000fe4000f8e00ff */
[----:B------:R-:W-:Y:S02]  /*1f80*/  IMAD.U32 R3, RZ, RZ, UR4 ;  /* 0x00000004ff037e24 */ /* 0x000fe4000f8e00ff */
[----:B------:R-:W-:-:S05]  /*1f90*/  @P0 IMAD.WIDE.U32 R4, R4, -0x45d1745d, RZ ;  /* 0xba2e8ba304040825 */ /* 0x000fca00078e00ff */
[----:B------:R-:W-:-:S05]  /*1fa0*/  @P0 SHF.R.U32.HI R0, RZ, 0x3, R5 ;  /* 0x00000003ff000819 */ /* 0x000fca0000011605 */
[----:B------:R-:W-:-:S05]  /*1fb0*/  @P0 IMAD R0, R0, -0xb, R3 ;  /* 0xfffffff500000824 */ /* 0x000fca00078e0203 */
[----:B------:R-:W-:-:S05]  /*1fc0*/  @P0 LEA R0, R0, UR41, 0x3 ;  /* 0x0000002900000c11 */ /* 0x000fca000f8e18ff */
[----:B------:R-:W-:-:S05]  /*1fd0*/  @P0 VIADD R3, R0, 0x58 ;  /* 0x0000005800030836 */ /* 0x000fca0000000000 */
[----:B------:R-:W-:-:S04]  /*1fe0*/  @P0 PRMT R3, R152, 0x654, R3 ;  /* 0x0000065498030816 */ /* 0x000fc80000000003 */
[----:B------:R1:W-:Y:S01]  /*1ff0*/  @P0 SYNCS.ARRIVE.TRANS64.RED.A1T0 RZ, [R3+URZ], RZ ;  /* 0x000000ff03ff09a7 */ /* 0x0003e2000810043f */
[----:B------:R-:W-:-:S13]  /*2000*/  ISETP.GT.U32.AND P0, PT, R16, 0x1, PT ;  /* 0x000000011000780c */ /* 0x000fda0003f04070 */
[----:B-1----:R-:W-:Y:S05]  /*2010*/  @P0 BRA `(.L_x_34) ;  /* 0x0000000000040947 */ /* 0x002fea0003800000 */
[----:B------:R-:W-:Y:S01]  /*2020*/  BPT.TRAP 0x1 ;  /* 0x000000040000795c */ /* 0x000fe20000300000 */
.L_x_34:
[----:B------:R-:W-:Y:S01]  /*2030*/  SHF.L.U32 R0, R175, 0x1f, RZ ;  /* 0x0000001faf007819 */ /* 0x000fe200000006ff */
[----:B------:R-:W-:Y:S01]  /*2040*/  UIADD3 UR39, UR44, UR39, URZ ;  /* 0x000000272c277290 */ /* 0x000fe2000fffe03f */
[----:B------:R-:W1:Y:S01]  /*2050*/  LDC R15, c[0x0][0x288] ;  /* 0x0000a200ff0f7b82 */ /* 0x000e620000000800 */
[----:B------:R-:W-:Y:S01]  /*2060*/  UISETP.GE.U32.AND UP1, UPT, UR44, 0xb, UPT ;  /* 0x0000000b2c00788c */ /* 0x000fe2000bf26070 */
[----:B------:R-:W-:Y:S01]  /*2070*/  IMAD.SHL.U32 R8, R158, 0x2, RZ ;  /* 0x000000029e087824 */ /* 0x000fe200078e00ff */
[----:B------:R-:W-:Y:S02]  /*2080*/  UISETP.GT.U32.AND UP0, UPT, UR39, 0xa, UPT ;  /* 0x0000000a2700788c */ /* 0x000fe4000bf04070 */
[----:B------:R-:W-:Y:S02]  /*2090*/  UIMAD.WIDE.U32 UR4, UR39, -0x45d1745d, URZ ;  /* 0xba2e8ba3270478a5 */ /* 0x000fe4000f8e003f */
[----:B------:R-:W-:Y:S01]  /*20a0*/  UISETP.LT.U32.AND UP0, UPT, UR44, 0xb, UP0 ;  /* 0x0000000b2c00788c */ /* 0x000fe20008701070 */
[----:B------:R-:W2:Y:S01]  /*20b0*/  SYNCS.PHASECHK.TRANS64.TRYWAIT P0, [R159+UR42+0x10], R0 ;  /* 0x000010009f0075a7 */ /* 0x000ea2000800016a */
[----:B------:R-:W-:Y:S01]  /*20c0*/  USHF.R.U32.HI UR4, URZ, 0x3, UR5 ;  /* 0x000000033f047899 */ /* 0x000fe20008011605 */
[----:B------:R-:W-:Y:S01]  /*20d0*/  SHF.R.S32.HI R9, RZ, 0x1f, R8 ;  /* 0x0000001fff097819 */ /* 0x000fe20000011408 */
[----:B------:R-:W-:-:S02]  /*20e0*/  USEL UR6, URZ, 0x1, !UP0 ;  /* 0x000000013f067887 */ /* 0x000fc4000c000000 */
[----:B------:R-:W-:Y:S02]  /*20f0*/  UIMAD UR39, UR4, -0xb, UR39 ;  /* 0xfffffff5042778a4 */ /* 0x000fe4000f8e0227 */
[----:B------:R-:W-:-:S04]  /*2100*/  ULOP3.LUT UR38, UR38, UR6, URZ, 0x3c, !UPT ;  /* 0x0000000626267292 */ /* 0x000fc8000f8e3c3f */
[----:B------:R-:W-:Y:S01]  /*2110*/  @UP1 ULOP3.LUT UR38, UR38, 0x1, UR4, 0x78, !UPT ;  /* 0x0000000126261892 */ /* 0x000fe2000f8e7804 */
[----:B-12---:R-:W-:Y:S11]  /*2120*/  @!P0 BRA `(.L_x_36) ;  /* 0x00000098007c8947 */ /* 0x006ff60003800000 */
.L_x_325:
[----:B------:R-:W-:Y:S01]  /*2130*/  IMAD.SHL.U32 R14, R19, 0x40, RZ ;  /* 0x00000040130e7824 */ /* 0x000fe200078e00ff */
[----:B------:R-:W-:Y:S01]  /*2140*/  ULDC UR6, c[0x0][0x284] ;  /* 0x0000a10000067ab9 */ /* 0x000fe20000000800 */
[----:B0-----:R-:W-:Y:S01]  /*2150*/  IMAD.SHL.U32 R12, R22, 0x100, RZ ;  /* 0x00000100160c7824 */ /* 0x001fe200078e00ff */
[----:B------:R-:W-:Y:S01]  /*2160*/  SHF.R.S32.HI R165, RZ, 0x1f, R2 ;  /* 0x0000001fffa57819 */ /* 0x000fe20000011402 */
[----:B------:R-:W-:Y:S01]  /*2170*/  ULDC.64 UR4, c[0x0][0x5d0] ;  /* 0x0001740000047ab9 */ /* 0x000fe20000000a00 */
[----:B------:R-:W-:Y:S01]  /*2180*/  ISETP.GE.AND P0, PT, R14, UR6, PT ;  /* 0x000000060e007c0c */ /* 0x000fe2000bf06270 */
[----:B------:R-:W-:Y:S01]  /*2190*/  IMAD.WIDE.U32 R4, R2, UR4, R8 ;  /* 0x0000000402047c25 */ /* 0x000fe2000f8e0008 */
[----:B------:R-:W-:Y:S02]  /*21a0*/  SHF.R.S32.HI R13, RZ, 0x1f, R12 ;  /* 0x0000001fff0d7819 */ /* 0x000fe4000001140c */
[C---:B------:R-:W-:Y:S01]  /*21b0*/  ISETP.GE.OR P0, PT, R12.reuse, R15, P0 ;  /* 0x0000000f0c00720c */ /* 0x040fe20000706670 */
[----:B------:R-:W-:Y:S01]  /*21c0*/  IMAD R3, R165, UR4, RZ ;  /* 0x00000004a5037c24 */ /* 0x000fe2000f8e02ff */
[----:B------:R-:W-:-:S03]  /*21d0*/  IADD3 R6, P1, R12, R4, RZ ;  /* 0x000000040c067210 */ /* 0x000fc60007f3e0ff */
[----:B------:R-:W-:-:S05]  /*21e0*/  IMAD R3, R2, UR5, R3 ;  /* 0x0000000502037c24 */ /* 0x000fca000f8e0203 */
[----:B------:R-:W-:-:S03]  /*21f0*/  IADD3.X R7, R13, R5, R3, P1, !PT ;  /* 0x000000050d077210 */ /* 0x000fc60000ffe403 */
[----:B------:R-:W-:Y:S05]  /*2200*/  @P0 BRA `(.L_x_37) ;  /* 0x0000007c00040947 */ /* 0x000fea0003800000 */
[----:B------:R-:W0:Y:S01]  /*2210*/  LDC.64 R10, c[0x0][0x5c8] ;  /* 0x00017200ff0a7b82 */ /* 0x000e220000000a00 */
[----:B-----5:R-:W-:Y:S01]  /*2220*/  FSETP.NEU.AND P0, PT, R155, RZ, PT ;  /* 0x000000ff9b00720b */ /* 0x020fe20003f0d000 */
[----:B------:R-:W-:Y:S01]  /*2230*/  IMAD R3, R158, -0x2, R15 ;  /* 0xfffffffe9e037824 */ /* 0x000fe200078e020f */
[----:B------:R-:W-:Y:S01]  /*2240*/  BSSY B0, `(.L_x_37) ;  /* 0x00007bd000007945 */ /* 0x000fe20003800000 */
[----:B------:R-:W-:-:S04]  /*2250*/  IMAD.WIDE R166, R19, 0x40, R156 ;  /* 0x0000004013a67825 */ /* 0x000fc800078e029c */
[----:B-1----:R-:W-:Y:S02]  /*2260*/  IMAD.IADD R0, R3, 0x1, -R12 ;  /* 0x0000000103007824 */ /* 0x002fe400078e0a0c */
[----:B------:R-:W-:-:S03]  /*2270*/  IMAD.IADD R3, R163, 0x1, -R14 ;  /* 0x00000001a3037824 */ /* 0x000fc600078e0a0e */
[----:B------:R-:W-:-:S04]  /*2280*/  ISETP.GT.AND P2, PT, R0, RZ, PT ;  /* 0x000000ff0000720c */ /* 0x000fc80003f44270 */
[----:B------:R-:W-:Y:S01]  /*2290*/  ISETP.GT.AND P1, PT, R3, RZ, P2 ;  /* 0x000000ff0300720c */ /* 0x000fe20001724270 */
[-C--:B0-----:R-:W-:Y:S02]  /*22a0*/  IMAD R4, R167, R10.reuse, RZ ;  /* 0x0000000aa7047224 */ /* 0x081fe400078e02ff */
[----:B------:R-:W-:-:S04]  /*22b0*/  IMAD.WIDE.U32 R6, R166, R10, R6 ;  /* 0x0000000aa6067225 */ /* 0x000fc800078e0006 */
[----:B------:R-:W-:-:S04]  /*22c0*/  IMAD R5, R166, R11, R4 ;  /* 0x0000000ba6057224 */ /* 0x000fc800078e0204 */
[----:B------:R-:W-:Y:S01]  /*22d0*/  IMAD.IADD R179, R7, 0x1, R5 ;  /* 0x0000000107b37824 */ /* 0x000fe200078e0205 */
[----:B------:R-:W-:Y:S06]  /*22e0*/  @!P0 BRA `(.L_x_38) ;  /* 0x0000005400988947 */ /* 0x000fec0003800000 */
[----:B------:R-:W0:Y:S01]  /*22f0*/  LDC.64 R20, c[0x0][0x5b8] ;  /* 0x00016e00ff147b82 */ /* 0x000e220000000a00 */
[----:B------:R-:W-:-:S07]  /*2300*/  ULDC.64 UR4, c[0x0][0x5c0] ;  /* 0x0001700000047ab9 */ /* 0x000fce0000000a00 */
[----:B------:R-:W1:Y:S08]  /*2310*/  LDC.64 R168, c[0x0][0x5b0] ;  /* 0x00016c00ffa87b82 */ /* 0x000e700000000a00 */
[----:B------:R-:W2:Y:S01]  /*2320*/  LDC.64 R14, c[0x0][0x5a8] ;  /* 0x00016a00ff0e7b82 */ /* 0x000ea20000000a00 */
[-C--:B0-----:R-:W-:Y:S02]  /*2330*/  IMAD R7, R165, R20.reuse, RZ ;  /* 0x00000014a5077224 */ /* 0x081fe400078e02ff */
[----:B------:R-:W-:-:S04]  /*2340*/  IMAD.WIDE.U32 R4, R2, R20, R8 ;  /* 0x0000001402047225 */ /* 0x000fc800078e0008 */
[----:B------:R-:W-:Y:S01]  /*2350*/  IMAD R177, R2, R21, R7 ;  /* 0x0000001502b17224 */ /* 0x000fe200078e0207 */
[----:B------:R-:W-:Y:S01]  /*2360*/  IADD3 R164, P0, R12, R4, RZ ;  /* 0x000000040ca47210 */ /* 0x000fe20007f1e0ff */
[----:B-1----:R-:W-:-:S03]  /*2370*/  IMAD R4, R167, R168, RZ ;  /* 0x000000a8a7047224 */ /* 0x002fc600078e02ff */
[----:B------:R-:W-:Y:S01]  /*2380*/  IADD3.X R165, R13, R5, R177, P0, !PT ;  /* 0x000000050da57210 */ /* 0x000fe200007fe4b1 */
[C---:B------:R-:W-:Y:S02]  /*2390*/  IMAD R21, R166.reuse, R169, R4 ;  /* 0x000000a9a6157224 */ /* 0x040fe400078e0204 */
[----:B------:R-:W-:-:S04]  /*23a0*/  IMAD.WIDE.U32 R4, R166, R168, R164 ;  /* 0x000000a8a6047225 */ /* 0x000fc800078e00a4 */
[----:B------:R-:W-:Y:S01]  /*23b0*/  IMAD.IADD R5, R5, 0x1, R21 ;  /* 0x0000000105057824 */ /* 0x000fe200078e0215 */
[----:B--2---:R-:W-:-:S04]  /*23c0*/  LEA R170, P0, R4, R14, 0x1 ;  /* 0x0000000e04aa7211 */ /* 0x004fc800078008ff */
[----:B------:R-:W-:-:S05]  /*23d0*/  LEA.HI.X R171, R4, R15, R5, 0x1, P0 ;  /* 0x0000000f04ab7211 */ /* 0x000fca00000f0c05 */
[----:B------:R0:W2:Y:S01]  /*23e0*/  @P1 LDG.E.LTC128B.U16 R19, desc[UR36][R170.64] ;  /* 0x00000024aa131981 */ /* 0x0000a2000c1e1520 */
[----:B------:R-:W-:Y:S01]  /*23f0*/  IMAD.WIDE.U32 R4, R166, R168, R12 ;  /* 0x000000a8a6047225 */ /* 0x000fe200078e000c */
[----:B------:R-:W-:Y:S02]  /*2400*/  BSSY B1, `(.L_x_39) ;  /* 0x0000014000017945 */ /* 0x000fe40003800000 */
[----:B------:R-:W-:-:S04]  /*2410*/  IADD3 R172, P0, R8, R4, RZ ;  /* 0x0000000408ac7210 */ /* 0x000fc80007f1e0ff */
[----:B------:R-:W-:Y:S01]  /*2420*/  IADD3.X R173, R9, R21, R5, P0, !PT ;  /* 0x0000001509ad7210 */ /* 0x000fe200007fe405 */
[C---:B0-----:R-:W-:Y:S01]  /*2430*/  IMAD.SHL.U32 R170, R168.reuse, 0x8, RZ ;  /* 0x00000008a8aa7824 */ /* 0x041fe200078e00ff */
[----:B------:R-:W-:Y:S01]  /*2440*/  SHF.L.U64.HI R171, R168, 0x3, R169 ;  /* 0x00000003a8ab7819 */ /* 0x000fe200000102a9 */
[----:B------:R-:W-:-:S04]  /*2450*/  IMAD.WIDE.U32 R172, R2, R20, R172 ;  /* 0x0000001402ac7225 */ /* 0x000fc800078e00ac */
[----:B------:R-:W-:Y:S02]  /*2460*/  IMAD.IADD R7, R177, 0x1, R173 ;  /* 0x00000001b1077824 */ /* 0x000fe400078e02ad */
[----:B--2---:R-:W-:-:S05]  /*2470*/  HADD2.F32 R4, -RZ, R19.H0_H0 ;  /* 0x20000013ff047230 */ /* 0x004fca0000004100 */
[----:B------:R-:W-:Y:S01]  /*2480*/  FMUL R5, R4, R155 ;  /* 0x0000009b04057220 */ /* 0x000fe20000400000 */
[----:B------:R-:W-:-:S03]  /*2490*/  LEA R4, P0, R6, UR4, 0x1 ;  /* 0x0000000406047c11 */ /* 0x000fc6000f8008ff */
[----:B------:R-:W-:Y:S01]  /*24a0*/  FFMA R24, R24, R154, R5 ;  /* 0x0000009a18187223 */ /* 0x000fe20000000005 */
[----:B------:R-:W-:Y:S02]  /*24b0*/  LEA.HI.X R5, R6, UR5, R179, 0x1, P0 ;  /* 0x0000000506057c11 */ /* 0x000fe400080f0cb3 */
[----:B------:R-:W-:Y:S02]  /*24c0*/  ISETP.GT.AND P0, PT, R0, 0x1, PT ;  /* 0x000000010000780c */ /* 0x000fe40003f04270 */
[----:B------:R-:W-:Y:S02]  /*24d0*/  F2FP.F16.F32.PACK_AB R24, RZ, R24 ;  /* 0x00000018ff18723e */ /* 0x000fe400000000ff */
[----:B------:R-:W-:Y:S02]  /*24e0*/  ISETP.GT.AND P3, PT, R3, RZ, P0 ;  /* 0x000000ff0300720c */ /* 0x000fe40000764270 */
[C---:B------:R-:W-:Y:S01]  /*24f0*/  LEA R6, P4, R172.reuse, R14, 0x1 ;  /* 0x0000000eac067211 */ /* 0x040fe200078808ff */
[----:B------:R0:W-:Y:S03]  /*2500*/  @P1 STG.E.U16 desc[UR36][R4.64], R24 ;  /* 0x0000001804001986 */ /* 0x0001e6000c101524 */
[----:B------:R-:W-:-:S07]  /*2510*/  LEA.HI.X R7, R172, R15, R7, 0x1, P4 ;  /* 0x0000000fac077211 */ /* 0x000fce00020f0c07 */
[----:B------:R-:W-:Y:S05]  /*2520*/  @!P3 BRA `(.L_x_40) ;  /* 0x000000000004b947 */ /* 0x000fea0003800000 */
[----:B------:R1:W5:Y:S02]  /*2530*/  LDG.E.LTC128B.U16 R19, desc[UR36][R6.64+0x2] ;  /* 0x0000022406137981 */ /* 0x000364000c1e1520 */
.L_x_40:
[----:B------:R-:W-:Y:S05]  /*2540*/  BSYNC B1 ;  /* 0x0000000000017941 */ /* 0x000fea0003800000 */
.L_x_39:
[----:B-----5:R-:W-:Y:S01]  /*2550*/  HADD2.F32 R22, -RZ, R19.H0_H0 ;  /* 0x20000013ff167230 */ /* 0x020fe20000004100 */
[----:B------:R-:W-:Y:S01]  /*2560*/  ISETP.GT.AND P2, PT, R3, 0x8, P2 ;  /* 0x000000080300780c */ /* 0x000fe20001744270 */
[----:B------:R-:W-:-:S04]  /*2570*/  IMAD.WIDE.U32 R170, R166, R168, R170 ;  /* 0x000000a8a6aa7225 */ /* 0x000fc800078e00aa */
[----:B------:R-:W-:Y:S01]  /*2580*/  FMUL R22, R22, R155 ;  /* 0x0000009b16167220 */ /* 0x000fe20000400000 */
[----:B------:R-:W-:Y:S01]  /*2590*/  IMAD.IADD R167, R21, 0x1, R171 ;  /* 0x0000000115a77824 */ /* 0x000fe200078e02ab */
[----:B------:R-:W-:Y:S02]  /*25a0*/  IADD3 R21, P1, R164, R170, RZ ;  /* 0x000000aaa4157210 */ /* 0x000fe40007f3e0ff */
[----:B------:R-:W-:-:S03]  /*25b0*/  FFMA R22, R25, R154, R22 ;  /* 0x0000009a19167223 */ /* 0x000fc60000000016 */
[----:B------:R-:W-:Y:S01]  /*25c0*/  IMAD.X R164, R167, 0x1, R165, P1 ;  /* 0x00000001a7a47824 */ /* 0x000fe200008e06a5 */
[C---:B0-----:R-:W-:Y:S02]  /*25d0*/  LEA R24, P1, R21.reuse, R14, 0x1 ;  /* 0x0000000e15187211 */ /* 0x041fe400078208ff */
[----:B------:R-:W-:Y:S02]  /*25e0*/  F2FP.F16.F32.PACK_AB R22, RZ, R22 ;  /* 0x00000016ff16723e */ /* 0x000fe400000000ff */
[----:B------:R-:W-:-:S03]  /*25f0*/  LEA.HI.X R25, R21, R15, R164, 0x1, P1 ;  /* 0x0000000f15197211 */ /* 0x000fc600008f0ca4 */
[----:B------:R0:W-:Y:S04]  /*2600*/  @P3 STG.E.U16 desc[UR36][R4.64+0x2], R22 ;  /* 0x0000021604003986 */ /* 0x0001e8000c101524 */
[----:B------:R-:W2:Y:S01]  /*2610*/  @P2 LDG.E.LTC128B.U16 R19, desc[UR36][R24.64] ;  /* 0x0000002418132981 */ /* 0x000ea2000c1e1520 */
[----:B------:R-:W-:Y:S01]  /*2620*/  IADD3 R8, P1, P3, R8, R170, R12 ;  /* 0x000000aa08087210 */ /* 0x000fe20007b3e00c */
[----:B------:R-:W-:Y:S01]  /*2630*/  BSSY B1, `(.L_x_41) ;  /* 0x0000011000017945 */ /* 0x000fe20003800000 */
[C---:B------:R-:W-:Y:S02]  /*2640*/  SHF.L.U64.HI R11, R10.reuse, 0x4, R11 ;  /* 0x000000040a0b7819 */ /* 0x040fe4000001020b */
[----:B------:R-:W-:Y:S02]  /*2650*/  IADD3.X R9, R9, R167, R13, P1, P3 ;  /* 0x000000a709097210 */ /* 0x000fe40000fe640d */
[----:B------:R-:W-:-:S02]  /*2660*/  LEA R10, P1, R10, R4, 0x4 ;  /* 0x000000040a0a7211 */ /* 0x000fc400078220ff */
[----:B------:R-:W-:Y:S01]  /*2670*/  ISETP.GT.AND P0, PT, R3, 0x8, P0 ;  /* 0x000000080300780c */ /* 0x000fe20000704270 */
[----:B------:R-:W-:-:S04]  /*2680*/  IMAD.WIDE.U32 R20, R2, R20, R8 ;  /* 0x0000001402147225 */ /* 0x000fc800078e0008 */
[----:B------:R-:W-:Y:S01]  /*2690*/  IMAD.X R11, R11, 0x1, R5, P1 ;  /* 0x000000010b0b7824 */ /* 0x000fe200008e0605 */
[----:B------:R-:W-:Y:S01]  /*26a0*/  LEA R8, P3, R20, R14, 0x1 ;  /* 0x0000000e14087211 */ /* 0x000fe200078608ff */
[----:B------:R-:W-:-:S05]  /*26b0*/  IMAD.IADD R2, R177, 0x1, R21 ;  /* 0x00000001b1027824 */ /* 0x000fca00078e0215 */
[----:B------:R-:W-:Y:S01]  /*26c0*/  LEA.HI.X R9, R20, R15, R2, 0x1, P3 ;  /* 0x0000000f14097211 */ /* 0x000fe200018f0c02 */
[----:B--2---:R-:W-:-:S05]  /*26d0*/  HADD2.F32 R12, -RZ, R19.H0_H0 ;  /* 0x20000013ff0c7230 */ /* 0x004fca0000004100 */
[----:B------:R-:W-:-:S04]  /*26e0*/  FMUL R13, R12, R155 ;  /* 0x0000009b0c0d7220 */ /* 0x000fc80000400000 */
[----:B------:R-:W-:-:S05]  /*26f0*/  FFMA R13, R26, R154, R13 ;  /* 0x0000009a1a0d7223 */ /* 0x000fca000000000d */
[----:B------:R-:W-:-:S05]  /*2700*/  F2FP.F16.F32.PACK_AB R13, RZ, R13 ;  /* 0x0000000dff0d723e */ /* 0x000fca00000000ff */
[----:B------:R0:W-:Y:S01]  /*2710*/  @P2 STG.E.U16 desc[UR36][R10.64], R13 ;  /* 0x0000000d0a002986 */ /* 0x0001e2000c101524 */
[----:B------:R-:W-:Y:S05]  /*2720*/  @!P0 BRA `(.L_x_42) ;  /* 0x0000000000048947 */ /* 0x000fea0003800000 */
[----:B------:R2:W5:Y:S02]  /*2730*/  LDG.E.LTC128B.U16 R19, desc[UR36][R8.64+0x2] ;  /* 0x0000022408137981 */ /* 0x000564000c1e1520 */
.L_x_42:
[----:B------:R-:W-:Y:S05]  /*2740*/  BSYNC B1 ;  /* 0x0000000000017941 */ /* 0x000fea0003800000 */
.L_x_41:
[----:B-----5:R-:W-:Y:S01]  /*2750*/  HADD2.F32 R2, -RZ, R19.H0_H0 ;  /* 0x20000013ff027230 */ /* 0x020fe20000004100 */
[----:B------:R-:W-:Y:S01]  /*2760*/  ISETP.GT.AND P1, PT, R0, 0x8, PT ;  /* 0x000000080000780c */ /* 0x000fe20003f24270 */
[----:B------:R-:W-:Y:S03]  /*2770*/  BSSY B1, `(.L_x_43) ;  /* 0x0000008000017945 */ /* 0x000fe60003800000 */
[----:B------:R-:W-:Y:S01]  /*2780*/  FMUL R2, R2, R155 ;  /* 0x0000009b02027220 */ /* 0x000fe20000400000 */
[----:B------:R-:W-:-:S03]  /*2790*/  ISETP.GT.AND P2, PT, R3, RZ, P1 ;  /* 0x000000ff0300720c */ /* 0x000fc60000f44270 */
[----:B------:R-:W-:-:S05]  /*27a0*/  FFMA R2, R27, R154, R2 ;  /* 0x0000009a1b027223 */ /* 0x000fca0000000002 */
[----:B------:R-:W-:-:S05]  /*27b0*/  F2FP.F16.F32.PACK_AB R2, RZ, R2 ;  /* 0x00000002ff02723e */ /* 0x000fca00000000ff */
[----:B------:R3:W-:Y:S01]  /*27c0*/  @P0 STG.E.U16 desc[UR36][R10.64+0x2], R2 ;  /* 0x000002020a000986 */ /* 0x0007e2000c101524 */
[----:B------:R-:W-:Y:S05]  /*27d0*/  @!P2 BRA `(.L_x_44) ;  /* 0x000000000004a947 */ /* 0x000fea0003800000 */
[----:B------:R4:W5:Y:S02]  /*27e0*/  LDG.E.LTC128B.U16 R19, desc[UR36][R6.64+0x10] ;  /* 0x0000102406137981 */ /* 0x000964000c1e1520 */
.L_x_44:
[----:B------:R-:W-:Y:S05]  /*27f0*/  BSYNC B1 ;  /* 0x0000000000017941 */ /* 0x000fea0003800000 */
.L_x_43:
[----:B---3-5:R-:W-:Y:S01]  /*2800*/  HADD2.F32 R2, -RZ, R19.H0_H0 ;  /* 0x20000013ff027230 */ /* 0x028fe20000004100 */
[----:B------:R-:W-:Y:S01]  /*2810*/  ISETP.GT.AND P0, PT, R0, 0x9, PT ;  /* 0x000000090000780c */ /* 0x000fe20003f04270 */
[----:B------:R-:W-:Y:S03]  /*2820*/  BSSY B1, `(.L_x_45) ;  /* 0x0000008000017945 */ /* 0x000fe60003800000 */
[----:B0-----:R-:W-:Y:S01]  /*2830*/  FMUL R13, R2, R155 ;  /* 0x0000009b020d7220 */ /* 0x001fe20000400000 */
[----:B------:R-:W-:-:S03]  /*2840*/  ISETP.GT.AND P3, PT, R3, RZ, P0 ;  /* 0x000000ff0300720c */ /* 0x000fc60000764270 */
[----:B------:R-:W-:-:S05]  /*2850*/  FFMA R13, R28, R154, R13 ;  /* 0x0000009a1c0d7223 */ /* 0x000fca000000000d */
[----:B------:R-:W-:-:S05]  /*2860*/  F2FP.F16.F32.PACK_AB R13, RZ, R13 ;  /* 0x0000000dff0d723e */ /* 0x000fca00000000ff */
[----:B------:R0:W-:Y:S01]  /*2870*/  @P2 STG.E.U16 desc[UR36][R4.64+0x10], R13 ;  /* 0x0000100d04002986 */ /* 0x0001e2000c101524 */
[----:B------:R-:W-:Y:S05]  /*2880*/  @!P3 BRA `(.L_x_46) ;  /* 0x000000000004b947 */ /* 0x000fea0003800000 */
[----:B------:R3:W5:Y:S02]  /*2890*/  LDG.E.LTC128B.U16 R19, desc[UR36][R6.64+0x12] ;  /* 0x0000122406137981 */ /* 0x000764000c1e1520 */
.L_x_46:
[----:B------:R-:W-:Y:S05]  /*28a0*/  BSYNC B1 ;  /* 0x0000000000017941 */ /* 0x000fea0003800000 */
.L_x_45:
[----:B-----5:R-:W-:Y:S01]  /*28b0*/  HADD2.F32 R2, -RZ, R19.H0_H0 ;  /* 0x20000013ff027230 */ /* 0x020fe20000004100 */
[----:B------:R-:W-:Y:S01]  /*28c0*/  ISETP.GT.AND P1, PT, R3, 0x8, P1 ;  /* 0x000000080300780c */ /* 0x000fe20000f24270 */
[----:B------:R-:W-:Y:S03]  /*28d0*/  BSSY B1, `(.L_x_47) ;  /* 0x0000007000017945 */ /* 0x000fe60003800000 */
[----:B------:R-:W-:-:S04]  /*28e0*/  FMUL R2, R2, R155 ;  /* 0x0000009b02027220 */ /* 0x000fc80000400000 */
[----:B------:R-:W-:-:S05]  /*28f0*/  FFMA R2, R29, R154, R2 ;  /* 0x0000009a1d027223 */ /* 0x000fca0000000002 */
[----:B------:R-:W-:-:S05]  /*2900*/  F2FP.F16.F32.PACK_AB R2, RZ, R2 ;  /* 0x00000002ff02723e */ /* 0x000fca00000000ff */
[----:B------:R0:W-:Y:S01]  /*2910*/  @P3 STG.E.U16 desc[UR36][R4.64+0x12], R2 ;  /* 0x0000120204003986 */ /* 0x0001e2000c101524 */
[----:B------:R-:W-:Y:S05]  /*2920*/  @!P1 BRA `(.L_x_48) ;  /* 0x0000000000049947 */ /* 0x000fea0003800000 */
[----:B------:R0:W5:Y:S02]  /*2930*/  LDG.E.LTC128B.U16 R19, desc[UR36][R8.64+0x10] ;  /* 0x0000102408137981 */ /* 0x000164000c1e1520 */
.L_x_48:
[----:B------:R-:W-:Y:S05]  /*2940*/  BSYNC B1 ;  /* 0x0000000000017941 */ /* 0x000fea0003800000 */
.L_x_47:
[----:B0----5:R-:W-:Y:S01]  /*2950*/  HADD2.F32 R2, -RZ, R19.H0_H0 ;  /* 0x20000013ff027230 */ /* 0x021fe20000004100 */
        /* <DEDUP_REMOVED lines=8> */
.L_x_50:
[----:B------:R-:W-:Y:S05]  /*29e0*/  BSYNC B1 ;  /* 0x0000000000017941 */ /* 0x000fea0003800000 */
.L_x_49:
        /* <DEDUP_REMOVED lines=10> */
.L_x_52:
[----:B------:R-:W-:Y:S05]  /*2a90*/  BSYNC B1 ;  /* 0x0000000000017941 */ /* 0x000fea0003800000 */
.L_x_51:
[----:B0----5:R-:W-:Y:S01]  /*2aa0*/  HADD2.F32 R2, -RZ, R19.H0_H0 ;  /* 0x20000013ff027230 */ /* 0x021fe20000004100 */
        /* <DEDUP_REMOVED lines=9> */
.L_x_54:
[----:B------:R-:W-:Y:S05]  /*2b40*/  BSYNC B1 ;  /* 0x0000000000017941 */ /* 0x000fea0003800000 */
.L_x_53:
        /* <DEDUP_REMOVED lines=9> */
.L_x_56:
[----:B------:R-:W-:Y:S05]  /*2be0*/  BSYNC B1 ;  /* 0x0000000000017941 */ /* 0x000fea0003800000 */
.L_x_55:
        /* <DEDUP_REMOVED lines=9> */
.L_x_58:
[----:B------:R-:W-:Y:S05]  /*2c80*/  BSYNC B1 ;  /* 0x0000000000017941 */ /* 0x000fea0003800000 */
.L_x_57:
        /* <DEDUP_REMOVED lines=10> */
.L_x_60:
[----:B------:R-:W-:Y:S05]  /*2d30*/  BSYNC B1 ;  /* 0x0000000000017941 */ /* 0x000fea0003800000 */
.L_x_59:
        /* <DEDUP_REMOVED lines=10> */
.L_x_62:
[----:B------:R-:W-:Y:S05]  /*2de0*/  BSYNC B1 ;  /* 0x0000000000017941 */ /* 0x000fea0003800000 */
.L_x_61:
        /* <DEDUP_REMOVED lines=9> */
.L_x_64:
[----:B------:R-:W-:Y:S05]  /*2e80*/  BSYNC B1 ;  /* 0x0000000000017941 */ /* 0x000fea0003800000 */
.L_x_63:
        /* <DEDUP_REMOVED lines=9> */
.L_x_66:
[----:B------:R-:W-:Y:S05]  /*2f20*/  BSYNC B1 ;  /* 0x0000000000017941 */ /* 0x000fea0003800000 */
.L_x_65:
        /* <DEDUP_REMOVED lines=10> */
.L_x_68:
[----:B------:R-:W-:Y:S05]  /*2fd0*/  BSYNC B1 ;  /* 0x0000000000017941 */ /* 0x000fea0003800000 */
.L_x_67:
        /* <DEDUP_REMOVED lines=10> */
.L_x_70:
[----:B------:R-:W-:Y:S05]  /*3080*/  BSYNC B1 ;  /* 0x0000000000017941 */ /* 0x000fea0003800000 */
.L_x_69:
        /* <DEDUP_REMOVED lines=9> */
.L_x_72:
[----:B------:R-:W-:Y:S05]  /*3120*/  BSYNC B1 ;  /* 0x0000000000017941 */ /* 0x000fea0003800000 */
.L_x_71:
        /* <DEDUP_REMOVED lines=9> */
.L_x_74:
[----:B------:R-:W-:Y:S05]  /*31c0*/  BSYNC B1 ;  /* 0x0000000000017941 */ /* 0x000fea0003800000 */
.L_x_73:
        /* <DEDUP_REMOVED lines=10> */
.L_x_76:
[----:B------:R-:W-:Y:S05]  /*3270*/  BSYNC B1 ;  /* 0x0000000000017941 */ /* 0x000fea0003800000 */
.L_x_75:
        /* <DEDUP_REMOVED lines=10> */
.L_x_78:
[----:B------:R-:W-:Y:S05]  /*3320*/  BSYNC B1 ;  /* 0x0000000000017941 */ /* 0x000fea0003800000 */
.L_x_77:
        /* <DEDUP_REMOVED lines=9> */
.L_x_80:
[----:B------:R-:W-:Y:S05]  /*33c0*/  BSYNC B1 ;  /* 0x0000000000017941 */ /* 0x000fea0003800000 */
.L_x_79:
        /* <DEDUP_REMOVED lines=9> */
.L_x_82:
[----:B------:R-:W-:Y:S05]  /*3460*/  BSYNC B1 ;  /* 0x0000000000017941 */ /* 0x000fea0003800000 */
.L_x_81:
        /* <DEDUP_REMOVED lines=10> */
.L_x_84:
[----:B------:R-:W-:Y:S05]  /*3510*/  BSYNC B1 ;  /* 0x0000000000017941 */ /* 0x000fea0003800000 */
.L_x_83:
        /* <DEDUP_REMOVED lines=10> */
.L_x_86:
[----:B------:R-:W-:Y:S05]  /*35c0*/  BSYNC B1 ;  /* 0x0000000000017941 */ /* 0x000fea0003800000 */
.L_x_85:
        /* <DEDUP_REMOVED lines=9> */
.L_x_88:
[----:B------:R-:W-:Y:S05]  /*3660*/  BSYNC B1 ;  /* 0x0000000000017941 */ /* 0x000fea0003800000 */
.L_x_87:
        /* <DEDUP_REMOVED lines=9> */
.L_x_90:
[----:B------:R-:W-:Y:S05]  /*3700*/  BSYNC B1 ;  /* 0x0000000000017941 */ /* 0x000fea0003800000 */
.L_x_89:
        /* <DEDUP_REMOVED lines=10> */
.L_x_92:
[----:B------:R-:W-:Y:S05]  /*37b0*/  BSYNC B1 ;  /* 0x0000000000017941 */ /* 0x000fea0003800000 */
.L_x_91:
        /* <DEDUP_REMOVED lines=10> */
.L_x_94:
[----:B------:R-:W-:Y:S05]  /*3860*/  BSYNC B1 ;  /* 0x0000000000017941 */ /* 0x000fea0003800000 */
.L_x_93:
        /* <DEDUP_REMOVED lines=9> */
.L_x_96:
[----:B------:R-:W-:Y:S05]  /*3900*/  BSYNC B1 ;  /* 0x0000000000017941 */ /* 0x000fea0003800000 */
.L_x_95:
        /* <DEDUP_REMOVED lines=9> */
.L_x_98:
[----:B------:R-:W-:Y:S05]  /*39a0*/  BSYNC B1 ;  /* 0x0000000000017941 */ /* 0x000fea0003800000 */
.L_x_97:
        /* <DEDUP_REMOVED lines=10> */
.L_x_100:
[----:B------:R-:W-:Y:S05]  /*3a50*/  BSYNC B1 ;  /* 0x0000000000017941 */ /* 0x000fea0003800000 */
.L_x_99:
        /* <DEDUP_REMOVED lines=10> */
.L_x_102:
[----:B------:R-:W-:Y:S05]  /*3b00*/  BSYNC B1 ;  /* 0x0000000000017941 */ /* 0x000fea0003800000 */
.L_x_101:
        /* <DEDUP_REMOVED lines=9> */
.L_x_104:
[----:B------:R-:W-:Y:S05]  /*3ba0*/  BSYNC B1 ;  /* 0x0000000000017941 */ /* 0x000fea0003800000 */
.L_x_103:
        /* <DEDUP_REMOVED lines=9> */
.L_x_106:
[----:B------:R-:W-:Y:S05]  /*3c40*/  BSYNC B1 ;  /* 0x0000000000017941 */ /* 0x000fea0003800000 */
.L_x_105:
        /* <DEDUP_REMOVED lines=10> */
.L_x_108:
[----:B------:R-:W-:Y:S05]  /*3cf0*/  BSYNC B1 ;  /* 0x0000000000017941 */ /* 0x000fea0003800000 */
.L_x_107:
        /* <DEDUP_REMOVED lines=10> */
.L_x_110:
[----:B------:R-:W-:Y:S05]  /*3da0*/  BSYNC B1 ;  /* 0x0000000000017941 */ /* 0x000fea0003800000 */
.L_x_109:
        /* <DEDUP_REMOVED lines=9> */
.L_x_112:
[----:B------:R-:W-:Y:S05]  /*3e40*/  BSYNC B1 ;  /* 0x0000000000017941 */ /* 0x000fea0003800000 */
.L_x_111:
        /* <DEDUP_REMOVED lines=9> */
.L_x_114:
[----:B------:R-:W-:Y:S05]  /*3ee0*/  BSYNC B1 ;  /* 0x0000000000017941 */ /* 0x000fea0003800000 */
.L_x_113:
        /* <DEDUP_REMOVED lines=10> */
.L_x_116:
[----:B------:R-:W-:Y:S05]  /*3f90*/  BSYNC B1 ;  /* 0x0000000000017941 */ /* 0x000fea0003800000 */
.L_x_115:
        /* <DEDUP_REMOVED lines=10> */
.L_x_118:
[----:B------:R-:W-:Y:S05]  /*4040*/  BSYNC B1 ;  /* 0x0000000000017941 */ /* 0x000fea0003800000 */
.L_x_117:
        /* <DEDUP_REMOVED lines=9> */
.L_x_120:
[----:B------:R-:W-:Y:S05]  /*40e0*/  BSYNC B1 ;  /* 0x0000000000017941 */ /* 0x000fea0003800000 */
.L_x_119:
        /* <DEDUP_REMOVED lines=9> */
.L_x_122:
[----:B------:R-:W-:Y:S05]  /*4180*/  BSYNC B1 ;  /* 0x0000000000017941 */ /* 0x000fea0003800000 */
.L_x_121:
        /* <DEDUP_REMOVED lines=10> */
.L_x_124:
[----:B------:R-:W-:Y:S05]  /*4230*/  BSYNC B1 ;  /* 0x0000000000017941 */ /* 0x000fea0003800000 */
.L_x_123:
        /* <DEDUP_REMOVED lines=10> */
.L_x_126:
[----:B------:R-:W-:Y:S05]  /*42e0*/  BSYNC B1 ;  /* 0x0000000000017941 */ /* 0x000fea0003800000 */
.L_x_125:
        /* <DEDUP_REMOVED lines=9> */
.L_x_128:
[----:B------:R-:W-:Y:S05]  /*4380*/  BSYNC B1 ;  /* 0x0000000000017941 */ /* 0x000fea0003800000 */
.L_x_127:
        /* <DEDUP_REMOVED lines=9> */
.L_x_130:
[----:B------:R-:W-:Y:S05]  /*4420*/  BSYNC B1 ;  /* 0x0000000000017941 */ /* 0x000fea0003800000 */
.L_x_129:
        /* <DEDUP_REMOVED lines=10> */
.L_x_132:
[----:B------:R-:W-:Y:S05]  /*44d0*/  BSYNC B1 ;  /* 0x0000000000017941 */ /* 0x000fea0003800000 */
.L_x_131:
        /* <DEDUP_REMOVED lines=10> */
.L_x_134:
[----:B------:R-:W-:Y:S05]  /*4580*/  BSYNC B1 ;  /* 0x0000000000017941 */ /* 0x000fea0003800000 */
.L_x_133:
        /* <DEDUP_REMOVED lines=9> */
.L_x_136:
[----:B------:R-:W-:Y:S05]  /*4620*/  BSYNC B1 ;  /* 0x0000000000017941 */ /* 0x000fea0003800000 */
.L_x_135:
        /* <DEDUP_REMOVED lines=9> */
.L_x_138:
[----:B------:R-:W-:Y:S05]  /*46c0*/  BSYNC B1 ;  /* 0x0000000000017941 */ /* 0x000fea0003800000 */
.L_x_137:
        /* <DEDUP_REMOVED lines=10> */
.L_x_140:
[----:B------:R-:W-:Y:S05]  /*4770*/  BSYNC B1 ;  /* 0x0000000000017941 */ /* 0x000fea0003800000 */
.L_x_139:
        /* <DEDUP_REMOVED lines=10> */
.L_x_142:
[----:B------:R-:W-:Y:S05]  /*4820*/  BSYNC B1 ;  /* 0x0000000000017941 */ /* 0x000fea0003800000 */
.L_x_141:
        /* <DEDUP_REMOVED lines=9> */
.L_x_144:
[----:B------:R-:W-:Y:S05]  /*48c0*/  BSYNC B1 ;  /* 0x0000000000017941 */ /* 0x000fea0003800000 */
.L_x_143:
        /* <DEDUP_REMOVED lines=9> */
.L_x_146:
[----:B------:R-:W-:Y:S05]  /*4960*/  BSYNC B1 ;  /* 0x0000000000017941 */ /* 0x000fea0003800000 */
.L_x_145:
        /* <DEDUP_REMOVED lines=10> */
.L_x_148:
[----:B------:R-:W-:Y:S05]  /*4a10*/  BSYNC B1 ;  /* 0x0000000000017941 */ /* 0x000fea0003800000 */
.L_x_147:
        /* <DEDUP_REMOVED lines=10> */
.L_x_150:
[----:B------:R-:W-:Y:S05]  /*4ac0*/  BSYNC B1 ;  /* 0x0000000000017941 */ /* 0x000fea0003800000 */
.L_x_149:
        /* <DEDUP_REMOVED lines=9> */
.L_x_152:
[----:B------:R-:W-:Y:S05]  /*4b60*/  BSYNC B1 ;  /* 0x0000000000017941 */ /* 0x000fea0003800000 */
.L_x_151:
        /* <DEDUP_REMOVED lines=9> */
.L_x_154:
[----:B------:R-:W-:Y:S05]  /*4c00*/  BSYNC B1 ;  /* 0x0000000000017941 */ /* 0x000fea0003800000 */
.L_x_153:
        /* <DEDUP_REMOVED lines=10> */
.L_x_156:
[----:B------:R-:W-:Y:S05]  /*4cb0*/  BSYNC B1 ;  /* 0x0000000000017941 */ /* 0x000fea0003800000 */
.L_x_155:
        /* <DEDUP_REMOVED lines=10> */
.L_x_158:
[----:B------:R-:W-:Y:S05]  /*4d60*/  BSYNC B1 ;  /* 0x0000000000017941 */ /* 0x000fea0003800000 */
.L_x_157:
        /* <DEDUP_REMOVED lines=9> */
.L_x_160:
[----:B------:R-:W-:Y:S05]  /*4e00*/  BSYNC B1 ;  /* 0x0000000000017941 */ /* 0x000fea0003800000 */
.L_x_159:
        /* <DEDUP_REMOVED lines=9> */
.L_x_162:
[----:B------:R-:W-:Y:S05]  /*4ea0*/  BSYNC B1 ;  /* 0x0000000000017941 */ /* 0x000fea0003800000 */
.L_x_161:
        /* <DEDUP_REMOVED lines=10> */
.L_x_164:
[----:B------:R-:W-:Y:S05]  /*4f50*/  BSYNC B1 ;  /* 0x0000000000017941 */ /* 0x000fea0003800000 */
.L_x_163:
        /* <DEDUP_REMOVED lines=10> */
.L_x_166:
[----:B------:R-:W-:Y:S05]  /*5000*/  BSYNC B1 ;  /* 0x0000000000017941 */ /* 0x000fea0003800000 */
.L_x_165:
        /* <DEDUP_REMOVED lines=9> */
.L_x_168:
[----:B------:R-:W-:Y:S05]  /*50a0*/  BSYNC B1 ;  /* 0x0000000000017941 */ /* 0x000fea0003800000 */
.L_x_167:
        /* <DEDUP_REMOVED lines=9> */
.L_x_170:
[----:B------:R-:W-:Y:S05]  /*5140*/  BSYNC B1 ;  /* 0x0000000000017941 */ /* 0x000fea0003800000 */
.L_x_169:
        /* <DEDUP_REMOVED lines=10> */
.L_x_172:
[----:B------:R-:W-:Y:S05]  /*51f0*/  BSYNC B1 ;  /* 0x0000000000017941 */ /* 0x000fea0003800000 */
.L_x_171:
        /* <DEDUP_REMOVED lines=10> */
.L_x_174:
[----:B------:R-:W-:Y:S05]  /*52a0*/  BSYNC B1 ;  /* 0x0000000000017941 */ /* 0x000fea0003800000 */
.L_x_173:
        /* <DEDUP_REMOVED lines=9> */
.L_x_176:
[----:B------:R-:W-:Y:S05]  /*5340*/  BSYNC B1 ;  /* 0x0000000000017941 */ /* 0x000fea0003800000 */
.L_x_175:
        /* <DEDUP_REMOVED lines=9> */
.L_x_178:
[----:B------:R-:W-:Y:S05]  /*53e0*/  BSYNC B1 ;  /* 0x0000000000017941 */ /* 0x000fea0003800000 */
.L_x_177:
        /* <DEDUP_REMOVED lines=10> */
.L_x_180:
[----:B------:R-:W-:Y:S05]  /*5490*/  BSYNC B1 ;  /* 0x0000000000017941 */ /* 0x000fea0003800000 */
.L_x_179:
        /* <DEDUP_REMOVED lines=10> */
.L_x_182:
[----:B------:R-:W-:Y:S05]  /*5540*/  BSYNC B1 ;  /* 0x0000000000017941 */ /* 0x000fea0003800000 */
.L_x_181:
        /* <DEDUP_REMOVED lines=9> */
.L_x_184:
[----:B------:R-:W-:Y:S05]  /*55e0*/  BSYNC B1 ;  /* 0x0000000000017941 */ /* 0x000fea0003800000 */
.L_x_183:
        /* <DEDUP_REMOVED lines=9> */
.L_x_186:
[----:B------:R-:W-:Y:S05]  /*5680*/  BSYNC B1 ;  /* 0x0000000000017941 */ /* 0x000fea0003800000 */
.L_x_185:
        /* <DEDUP_REMOVED lines=10> */
.L_x_188:
[----:B------:R-:W-:Y:S05]  /*5730*/  BSYNC B1 ;  /* 0x0000000000017941 */ /* 0x000fea0003800000 */
.L_x_187:
        /* <DEDUP_REMOVED lines=10> */
.L_x_190:
[----:B------:R-:W-:Y:S05]  /*57e0*/  BSYNC B1 ;  /* 0x0000000000017941 */ /* 0x000fea0003800000 */
.L_x_189:
        /* <DEDUP_REMOVED lines=9> */
.L_x_192:
[----:B------:R-:W-:Y:S05]  /*5880*/  BSYNC B1 ;  /* 0x0000000000017941 */ /* 0x000fea0003800000 */
.L_x_191:
        /* <DEDUP_REMOVED lines=9> */
.L_x_194:
[----:B------:R-:W-:Y:S05]  /*5920*/  BSYNC B1 ;  /* 0x0000000000017941 */ /* 0x000fea0003800000 */
.L_x_193:
        /* <DEDUP_REMOVED lines=10> */
.L_x_196:
[----:B------:R-:W-:Y:S05]  /*59d0*/  BSYNC B1 ;  /* 0x0000000000017941 */ /* 0x000fea0003800000 */
.L_x_195:
        /* <DEDUP_REMOVED lines=10> */
.L_x_198:
[----:B------:R-:W-:Y:S05]  /*5a80*/  BSYNC B1 ;  /* 0x0000000000017941 */ /* 0x000fea0003800000 */
.L_x_197:
        /* <DEDUP_REMOVED lines=9> */
.L_x_200:
[----:B------:R-:W-:Y:S05]  /*5b20*/  BSYNC B1 ;  /* 0x0000000000017941 */ /* 0x000fea0003800000 */
.L_x_199:
        /* <DEDUP_REMOVED lines=9> */
.L_x_202:
[----:B------:R-:W-:Y:S05]  /*5bc0*/  BSYNC B1 ;  /* 0x0000000000017941 */ /* 0x000fea0003800000 */
.L_x_201:
        /* <DEDUP_REMOVED lines=10> */
.L_x_204:
[----:B------:R-:W-:Y:S05]  /*5c70*/  BSYNC B1 ;  /* 0x0000000000017941 */ /* 0x000fea0003800000 */
.L_x_203:
        /* <DEDUP_REMOVED lines=10> */
.L_x_206:
[----:B------:R-:W-:Y:S05]  /*5d20*/  BSYNC B1 ;  /* 0x0000000000017941 */ /* 0x000fea0003800000 */
.L_x_205:
        /* <DEDUP_REMOVED lines=9> */
.L_x_208:
[----:B------:R-:W-:Y:S05]  /*5dc0*/  BSYNC B1 ;  /* 0x0000000000017941 */ /* 0x000fea0003800000 */
.L_x_207:
        /* <DEDUP_REMOVED lines=9> */
.L_x_210:
[----:B------:R-:W-:Y:S05]  /*5e60*/  BSYNC B1 ;  /* 0x0000000000017941 */ /* 0x000fea0003800000 */
.L_x_209:
        /* <DEDUP_REMOVED lines=10> */
.L_x_212:
[----:B------:R-:W-:Y:S05]  /*5f10*/  BSYNC B1 ;  /* 0x0000000000017941 */ /* 0x000fea0003800000 */
.L_x_211:
        /* <DEDUP_REMOVED lines=10> */
.L_x_214:
[----:B------:R-:W-:Y:S05]  /*5fc0*/  BSYNC B1 ;  /* 0x0000000000017941 */ /* 0x000fea0003800000 */
.L_x_213:
        /* <DEDUP_REMOVED lines=9> */
.L_x_216:
[----:B------:R-:W-:Y:S05]  /*6060*/  BSYNC B1 ;  /* 0x0000000000017941 */ /* 0x000fea0003800000 */
.L_x_215:
        /* <DEDUP_REMOVED lines=9> */
.L_x_218:
[----:B------:R-:W-:Y:S05]  /*6100*/  BSYNC B1 ;  /* 0x0000000000017941 */ /* 0x000fea0003800000 */
.L_x_217:
        /* <DEDUP_REMOVED lines=10> */
.L_x_220:
[----:B------:R-:W-:Y:S05]  /*61b0*/  BSYNC B1 ;  /* 0x0000000000017941 */ /* 0x000fea0003800000 */
.L_x_219:
        /* <DEDUP_REMOVED lines=10> */
.L_x_222:
[----:B------:R-:W-:Y:S05]  /*6260*/  BSYNC B1 ;  /* 0x0000000000017941 */ /* 0x000fea0003800000 */
.L_x_221:
        /* <DEDUP_REMOVED lines=9> */
.L_x_224:
[----:B------:R-:W-:Y:S05]  /*6300*/  BSYNC B1 ;  /* 0x0000000000017941 */ /* 0x000fea0003800000 */
.L_x_223:
        /* <DEDUP_REMOVED lines=9> */
.L_x_226:
[----:B------:R-:W-:Y:S05]  /*63a0*/  BSYNC B1 ;  /* 0x0000000000017941 */ /* 0x000fea0003800000 */
.L_x_225:
        /* <DEDUP_REMOVED lines=10> */
.L_x_228:
[----:B------:R-:W-:Y:S05]  /*6450*/  BSYNC B1 ;  /* 0x0000000000017941 */ /* 0x000fea0003800000 */
.L_x_227:
        /* <DEDUP_REMOVED lines=10> */
.L_x_230:
[----:B------:R-:W-:Y:S05]  /*6500*/  BSYNC B1 ;  /* 0x0000000000017941 */ /* 0x000fea0003800000 */
.L_x_229:
        /* <DEDUP_REMOVED lines=9> */
.L_x_232:
[----:B------:R-:W-:Y:S05]  /*65a0*/  BSYNC B1 ;  /* 0x0000000000017941 */ /* 0x000fea0003800000 */
.L_x_231:
        /* <DEDUP_REMOVED lines=9> */
.L_x_234:
[----:B------:R-:W-:Y:S05]  /*6640*/  BSYNC B1 ;  /* 0x0000000000017941 */ /* 0x000fea0003800000 */
.L_x_233:
        /* <DEDUP_REMOVED lines=10> */
.L_x_236:
[----:B------:R-:W-:Y:S05]  /*66f0*/  BSYNC B1 ;  /* 0x0000000000017941 */ /* 0x000fea0003800000 */
.L_x_235:
        /* <DEDUP_REMOVED lines=10> */
.L_x_238:
[----:B------:R-:W-:Y:S05]  /*67a0*/  BSYNC B1 ;  /* 0x0000000000017941 */ /* 0x000fea0003800000 */
.L_x_237:
        /* <DEDUP_REMOVED lines=9> */
.L_x_240:
[----:B------:R-:W-:Y:S05]  /*6840*/  BSYNC B1 ;  /* 0x0000000000017941 */ /* 0x000fea0003800000 */
.L_x_239:
        /* <DEDUP_REMOVED lines=9> */
.L_x_242:
[----:B------:R-:W-:Y:S05]  /*68e0*/  BSYNC B1 ;  /* 0x0000000000017941 */ /* 0x000fea0003800000 */
.L_x_241:
        /* <DEDUP_REMOVED lines=10> */
.L_x_244:
[----:B------:R-:W-:Y:S05]  /*6990*/  BSYNC B1 ;  /* 0x0000000000017941 */ /* 0x000fea0003800000 */
.L_x_243:
        /* <DEDUP_REMOVED lines=10> */
.L_x_246:
[----:B------:R-:W-:Y:S05]  /*6a40*/  BSYNC B1 ;  /* 0x0000000000017941 */ /* 0x000fea0003800000 */
.L_x_245:
        /* <DEDUP_REMOVED lines=9> */
.L_x_248:
[----:B------:R-:W-:Y:S05]  /*6ae0*/  BSYNC B1 ;  /* 0x0000000000017941 */ /* 0x000fea0003800000 */
.L_x_247:
        /* <DEDUP_REMOVED lines=9> */
.L_x_250:
[----:B------:R-:W-:Y:S05]  /*6b80*/  BSYNC B1 ;  /* 0x0000000000017941 */ /* 0x000fea0003800000 */
.L_x_249:
        /* <DEDUP_REMOVED lines=10> */
.L_x_252:
[----:B------:R-:W-:Y:S05]  /*6c30*/  BSYNC B1 ;  /* 0x0000000000017941 */ /* 0x000fea0003800000 */
.L_x_251:
        /* <DEDUP_REMOVED lines=10> */
.L_x_254:
[----:B------:R-:W-:Y:S05]  /*6ce0*/  BSYNC B1 ;  /* 0x0000000000017941 */ /* 0x000fea0003800000 */
.L_x_253:
        /* <DEDUP_REMOVED lines=9> */
.L_x_256:
[----:B------:R-:W-:Y:S05]  /*6d80*/  BSYNC B1 ;  /* 0x0000000000017941 */ /* 0x000fea0003800000 */
.L_x_255:
        /* <DEDUP_REMOVED lines=9> */
.L_x_258:
[----:B------:R-:W-:Y:S05]  /*6e20*/  BSYNC B1 ;  /* 0x0000000000017941 */ /* 0x000fea0003800000 */
.L_x_257:
        /* <DEDUP_REMOVED lines=10> */
.L_x_260:
[----:B------:R-:W-:Y:S05]  /*6ed0*/  BSYNC B1 ;  /* 0x0000000000017941 */ /* 0x000fea0003800000 */
.L_x_259:
        /* <DEDUP_REMOVED lines=10> */
.L_x_262:
[----:B------:R-:W-:Y:S05]  /*6f80*/  BSYNC B1 ;  /* 0x0000000000017941 */ /* 0x000fea0003800000 */
.L_x_261:
        /* <DEDUP_REMOVED lines=9> */
.L_x_264:
[----:B------:R-:W-:Y:S05]  /*7020*/  BSYNC B1 ;  /* 0x0000000000017941 */ /* 0x000fea0003800000 */
.L_x_263:
        /* <DEDUP_REMOVED lines=9> */
.L_x_266:
[----:B------:R-:W-:Y:S05]  /*70c0*/  BSYNC B1 ;  /* 0x0000000000017941 */ /* 0x000fea0003800000 */
.L_x_265:
        /* <DEDUP_REMOVED lines=10> */
.L_x_268:
[----:B------:R-:W-:Y:S05]  /*7170*/  BSYNC B1 ;  /* 0x0000000000017941 */ /* 0x000fea0003800000 */
.L_x_267:
        /* <DEDUP_REMOVED lines=10> */
.L_x_270:
[----:B------:R-:W-:Y:S05]  /*7220*/  BSYNC B1 ;  /* 0x0000000000017941 */ /* 0x000fea0003800000 */
.L_x_269:
        /* <DEDUP_REMOVED lines=9> */
.L_x_272:
[----:B------:R-:W-:Y:S05]  /*72c0*/  BSYNC B1 ;  /* 0x0000000000017941 */ /* 0x000fea0003800000 */
.L_x_271:
        /* <DEDUP_REMOVED lines=9> */
.L_x_274:
[----:B------:R-:W-:Y:S05]  /*7360*/  BSYNC B1 ;  /* 0x0000000000017941 */ /* 0x000fea0003800000 */
.L_x_273:
        /* <DEDUP_REMOVED lines=10> */
.L_x_276:
[----:B------:R-:W-:Y:S05]  /*7410*/  BSYNC B1 ;  /* 0x0000000000017941 */ /* 0x000fea0003800000 */
.L_x_275:
        /* <DEDUP_REMOVED lines=10> */
.L_x_278:
[----:B------:R-:W-:Y:S05]  /*74c0*/  BSYNC B1 ;  /* 0x0000000000017941 */ /* 0x000fea0003800000 */
.L_x_277:
        /* <DEDUP_REMOVED lines=9> */
.L_x_280:
[----:B------:R-:W-:Y:S05]  /*7560*/  BSYNC B1 ;  /* 0x0000000000017941 */ /* 0x000fea0003800000 */
.L_x_279:
        /* <DEDUP_REMOVED lines=9> */
.L_x_282:
[----:B------:R-:W-:Y:S05]  /*7600*/  BSYNC B1 ;  /* 0x0000000000017941 */ /* 0x000fea0003800000 */
.L_x_281:
        /* <DEDUP_REMOVED lines=10> */
.L_x_284:
[----:B------:R-:W-:Y:S05]  /*76b0*/  BSYNC B1 ;  /* 0x0000000000017941 */ /* 0x000fea0003800000 */
.L_x_283:
        /* <DEDUP_REMOVED lines=10> */
.L_x_286:
[----:B------:R-:W-:Y:S05]  /*7760*/  BSYNC B1 ;  /* 0x0000000000017941 */ /* 0x000fea0003800000 */
.L_x_285:
        /* <DEDUP_REMOVED lines=9> */
.L_x_288:
[----:B------:R-:W-:Y:S05]  /*7800*/  BSYNC B1 ;  /* 0x0000000000017941 */ /* 0x000fea0003800000 */
.L_x_287:
[----:B0----5:R-:W-:Y:S01]  /*7810*/  HADD2.F32 R0, -RZ, R19.H0_H0 ;  /* 0x20000013ff007230 */ /* 0x021fe20000004100 */
[----:B------:R-:W-:Y:S01]  /*7820*/  ISETP.GT.AND P0, PT, R3, 0x8, P0 ;  /* 0x000000080300780c */ /* 0x000fe20000704270 */
[----:B------:R-:W-:Y:S01]  /*7830*/  @P1 IMAD.MOV.U32 R4, RZ, RZ, R10 ;  /* 0x000000ffff041224 */ /* 0x000fe200078e000a */
[----:B------:R-:W-:Y:S02]  /*7840*/  BSSY B1, `(.L_x_289) ;  /* 0x0000009000017945 */ /* 0x000fe40003800000 */
[----:B------:R-:W-:-:S04]  /*7850*/  FMUL R5, R0, R155 ;  /* 0x0000009b00057220 */ /* 0x000fc80000400000 */
[----:B------:R-:W-:-:S05]  /*7860*/  FFMA R5, R150, R154, R5 ;  /* 0x0000009a96057223 */ /* 0x000fca0000000005 */
[----:B------:R-:W-:-:S04]  /*7870*/  F2FP.F16.F32.PACK_AB R5, RZ, R5 ;  /* 0x00000005ff05723e */ /* 0x000fc800000000ff */
[----:B------:R-:W-:Y:S01]  /*7880*/  PRMT R2, R5, 0x7610, R2 ;  /* 0x0000761005027816 */ /* 0x000fe20000000002 */
[----:B------:R-:W-:-:S05]  /*7890*/  @P1 IMAD.MOV.U32 R5, RZ, RZ, R11 ;  /* 0x000000ffff051224 */ /* 0x000fca00078e000b */
[----:B------:R0:W-:Y:S01]  /*78a0*/  @P1 STG.E.U16 desc[UR36][R4.64+0x1f0], R2 ;  /* 0x0001f00204001986 */ /* 0x0001e2000c101524 */
[----:B------:R-:W-:Y:S05]  /*78b0*/  @!P0 BRA `(.L_x_290) ;  /* 0x0000000000048947 */ /* 0x000fea0003800000 */
[----:B------:R0:W5:Y:S02]  /*78c0*/  LDG.E.LTC128B.U16 R19, desc[UR36][R8.64+0x1f2] ;  /* 0x0001f22408137981 */ /* 0x000164000c1e1520 */
.L_x_290:
[----:B------:R-:W-:Y:S05]  /*78d0*/  BSYNC B1 ;  /* 0x0000000000017941 */ /* 0x000fea0003800000 */
.L_x_289:
[----:B------:R-:W-:Y:S05]  /*78e0*/  @!P0 BRA `(.L_x_291) ;  /* 0x0000002400488947 */ /* 0x000fea0003800000 */
[----:B-----5:R-:W-:-:S05]  /*78f0*/  HADD2.F32 R0, -RZ, R19.H0_H0 ;  /* 0x20000013ff007230 */ /* 0x020fca0000004100 */
[----:B------:R-:W-:-:S04]  /*7900*/  FMUL R0, R0, R155 ;  /* 0x0000009b00007220 */ /* 0x000fc80000400000 */
[----:B------:R-:W-:-:S05]  /*7910*/  FFMA R0, R151, R154, R0 ;  /* 0x0000009a97007223 */ /* 0x000fca0000000000 */
[----:B------:R-:W-:-:S05]  /*7920*/  F2FP.F16.F32.PACK_AB R0, RZ, R0 ;  /* 0x00000000ff00723e */ /* 0x000fca00000000ff */
[----:B------:R0:W-:Y:S01]  /*7930*/  STG.E.U16 desc[UR36][R10.64+0x1f2], R0 ;  /* 0x0001f2000a007986 */ /* 0x0001e2000c101524 */
[----:B------:R-:W-:Y:S05]  /*7940*/  BRA `(.L_x_291) ;  /* 0x0000002400307947 */ /* 0x000fea0003800000 */
.L_x_38:
[----:B------:R-:W-:Y:S01]  /*7950*/  ISETP.GT.AND P0, PT, R0, 0x1, PT ;  /* 0x000000010000780c */ /* 0x000fe20003f04270 */
[----:B------:R-:W-:Y:S01]  /*7960*/  ULDC.64 UR4, c[0x0][0x5c0] ;  /* 0x0001700000047ab9 */ /* 0x000fe20000000a00 */
[-C--:B------:R-:W-:Y:S01]  /*7970*/  FMUL R24, R24, R154.reuse ;  /* 0x0000009a18187220 */ /* 0x080fe20000400000 */
[-C--:B------:R-:W-:Y:S01]  /*7980*/  FMUL R25, R25, R154.reuse ;  /* 0x0000009a19197220 */ /* 0x080fe20000400000 */
[----:B------:R-:W-:Y:S01]  /*7990*/  ISETP.GT.AND P3, PT, R3, RZ, P0 ;  /* 0x000000ff0300720c */ /* 0x000fe20000764270 */
[-C--:B------:R-:W-:Y:S01]  /*79a0*/  FMUL R26, R26, R154.reuse ;  /* 0x0000009a1a1a7220 */ /* 0x080fe20000400000 */
[----:B------:R-:W-:Y:S01]  /*79b0*/  LEA R4, P4, R6, UR4, 0x1 ;  /* 0x0000000406047c11 */ /* 0x000fe2000f8808ff */
[----:B------:R-:W-:Y:S01]  /*79c0*/  FMUL R27, R27, R154 ;  /* 0x0000009a1b1b7220 */ /* 0x000fe20000400000 */
[----:B------:R-:W-:Y:S01]  /*79d0*/  F2FP.F16.F32.PACK_AB R24, RZ, R24 ;  /* 0x00000018ff18723e */ /* 0x000fe200000000ff */
[-C--:B------:R-:W-:Y:S01]  /*79e0*/  FMUL R28, R28, R154.reuse ;  /* 0x0000009a1c1c7220 */ /* 0x080fe20000400000 */
[----:B------:R-:W-:Y:S01]  /*79f0*/  LEA.HI.X R5, R6, UR5, R179, 0x1, P4 ;  /* 0x0000000506057c11 */ /* 0x000fe2000a0f0cb3 */
[-C--:B------:R-:W-:Y:S01]  /*7a00*/  FMUL R29, R29, R154.reuse ;  /* 0x0000009a1d1d7220 */ /* 0x080fe20000400000 */
[----:B------:R-:W-:Y:S01]  /*7a10*/  F2FP.F16.F32.PACK_AB R25, RZ, R25 ;  /* 0x00000019ff19723e */ /* 0x000fe200000000ff */
[-C--:B------:R-:W-:Y:S01]  /*7a20*/  FMUL R30, R30, R154.reuse ;  /* 0x0000009a1e1e7220 */ /* 0x080fe20000400000 */
[----:B------:R-:W-:Y:S01]  /*7a30*/  SHF.L.U64.HI R11, R10, 0x4, R11 ;  /* 0x000000040a0b7819 */ /* 0x000fe2000001020b */
[----:B------:R-:W-:Y:S01]  /*7a40*/  @P1 STG.E.U16 desc[UR36][R4.64], R24 ;  /* 0x0000001804001986 */ /* 0x000fe2000c101524 */
[----:B------:R-:W-:Y:S01]  /*7a50*/  ISETP.GT.AND P1, PT, R0, 0x8, PT ;  /* 0x000000080000780c */ /* 0x000fe20003f24270 */
[----:B------:R-:W-:Y:S01]  /*7a60*/  FMUL R31, R31, R154 ;  /* 0x0000009a1f1f7220 */ /* 0x000fe20000400000 */
[C---:B------:R-:W-:Y:S01]  /*7a70*/  ISETP.GT.AND P4, PT, R3.reuse, 0x8, P0 ;  /* 0x000000080300780c */ /* 0x040fe20000784270 */
[----:B------:R-:W-:Y:S01]  /*7a80*/  @P3 STG.E.U16 desc[UR36][R4.64+0x2], R25 ;  /* 0x0000021904003986 */ /* 0x000fe2000c101524 */
[----:B------:R-:W-:Y:S01]  /*7a90*/  LEA R6, P3, R10, R4, 0x4 ;  /* 0x000000040a067211 */ /* 0x000fe200078620ff */
[-C--:B------:R-:W-:Y:S01]  /*7aa0*/  FMUL R32, R32, R154.reuse ;  /* 0x0000009a20207220 */ /* 0x080fe20000400000 */
[----:B------:R-:W-:Y:S01]  /*7ab0*/  ISETP.GT.AND P2, PT, R3, 0x8, P2 ;  /* 0x000000080300780c */ /* 0x000fe20001744270 */
[-C--:B------:R-:W-:Y:S01]  /*7ac0*/  FMUL R33, R33, R154.reuse ;  /* 0x0000009a21217220 */ /* 0x080fe20000400000 */
[----:B------:R-:W-:Y:S01]  /*7ad0*/  ISETP.GT.AND P0, PT, R0, 0x9, PT ;  /* 0x000000090000780c */ /* 0x000fe20003f04270 */
[----:B------:R-:W-:Y:S01]  /*7ae0*/  IMAD.X R7, R11, 0x1, R5, P3 ;  /* 0x000000010b077824 */ /* 0x000fe200018e0605 */
[C---:B------:R-:W-:Y:S01]  /*7af0*/  ISETP.GT.AND P5, PT, R3.reuse, RZ, P1 ;  /* 0x000000ff0300720c */ /* 0x040fe20000fa4270 */
[-C--:B------:R-:W-:Y:S01]  /*7b00*/  FMUL R34, R34, R154.reuse ;  /* 0x0000009a22227220 */ /* 0x080fe20000400000 */
[----:B------:R-:W-:Y:S01]  /*7b10*/  ISETP.GT.AND P3, PT, R3, RZ, P0 ;  /* 0x000000ff0300720c */ /* 0x000fe20000764270 */
[----:B------:R-:W-:Y:S01]  /*7b20*/  FMUL R35, R35, R154 ;  /* 0x0000009a23237220 */ /* 0x000fe20000400000 */
[----:B------:R-:W-:Y:S01]  /*7b30*/  F2FP.F16.F32.PACK_AB R26, RZ, R26 ;  /* 0x0000001aff1a723e */ /* 0x000fe200000000ff */
[-C--:B------:R-:W-:Y:S01]  /*7b40*/  FMUL R36, R36, R154.reuse ;  /* 0x0000009a24247220 */ /* 0x080fe20000400000 */
[----:B------:R-:W-:Y:S01]  /*7b50*/  F2FP.F16.F32.PACK_AB R27, RZ, R27 ;  /* 0x0000001bff1b723e */ /* 0x000fe200000000ff */
[----:B------:R-:W-:Y:S01]  /*7b60*/  FMUL R37, R37, R154 ;  /* 0x0000009a25257220 */ /* 0x000fe20000400000 */
[----:B------:R-:W-:Y:S01]  /*7b70*/  F2FP.F16.F32.PACK_AB R28, RZ, R28 ;  /* 0x0000001cff1c723e */ /* 0x000fe200000000ff */
[----:B------:R-:W-:Y:S01]  /*7b80*/  @P2 STG.E.U16 desc[UR36][R6.64], R26 ;  /* 0x0000001a06002986 */ /* 0x000fe2000c101524 */
[----:B------:R-:W-:Y:S01]  /*7b90*/  F2FP.F16.F32.PACK_AB R29, RZ, R29 ;  /* 0x0000001dff1d723e */ /* 0x000fe200000000ff */
[-C--:B------:R-:W-:Y:S01]  /*7ba0*/  FMUL R38, R38, R154.reuse ;  /* 0x0000009a26267220 */ /* 0x080fe20000400000 */
[----:B------:R-:W-:Y:S01]  /*7bb0*/  ISETP.GT.AND P2, PT, R3, 0x8, P1 ;  /* 0x000000080300780c */ /* 0x000fe20000f44270 */
[----:B------:R-:W-:Y:S01]  /*7bc0*/  @P4 STG.E.U16 desc[UR36][R6.64+0x2], R27 ;  /* 0x0000021b06004986 */ /* 0x000fe2000c101524 */
[----:B------:R-:W-:Y:S01]  /*7bd0*/  ISETP.GT.AND P1, PT, R0, 0x10, PT ;  /* 0x000000100000780c */ /* 0x000fe20003f24270 */
[----:B------:R-:W-:Y:S01]  /*7be0*/  FMUL R39, R39, R154 ;  /* 0x0000009a27277220 */ /* 0x000fe20000400000 */
[----:B------:R-:W-:Y:S01]  /*7bf0*/  F2FP.F16.F32.PACK_AB R30, RZ, R30 ;  /* 0x0000001eff1e723e */ /* 0x000fe200000000ff */
[----:B------:R-:W-:Y:S01]  /*7c00*/  @P5 STG.E.U16 desc[UR36][R4.64+0x10], R28 ;  /* 0x0000101c04005986 */ /* 0x000fe2000c101524 */
[C---:B------:R-:W-:Y:S01]  /*7c10*/  ISETP.GT.AND P4, PT, R3.reuse, RZ, P1 ;  /* 0x000000ff0300720c */ /* 0x040fe20000f84270 */
[-C--:B------:R-:W-:Y:S01]  /*7c20*/  FMUL R40, R40, R154.reuse ;  /* 0x0000009a28287220 */ /* 0x080fe20000400000 */
[----:B------:R-:W-:Y:S01]  /*7c30*/  F2FP.F16.F32.PACK_AB R31, RZ, R31 ;  /* 0x0000001fff1f723e */ /* 0x000fe200000000ff */
[----:B------:R-:W-:Y:S01]  /*7c40*/  @P3 STG.E.U16 desc[UR36][R4.64+0x12], R29 ;  /* 0x0000121d04003986 */ /* 0x000fe2000c101524 */
[----:B------:R-:W-:Y:S01]  /*7c50*/  ISETP.GT.AND P3, PT, R3, 0x8, P0 ;  /* 0x000000080300780c */ /* 0x000fe20000764270 */
[----:B------:R-:W-:Y:S01]  /*7c60*/  FMUL R41, R41, R154 ;  /* 0x0000009a29297220 */ /* 0x000fe20000400000 */
[----:B------:R-:W-:Y:S01]  /*7c70*/  ISETP.GT.AND P0, PT, R0, 0x11, PT ;  /* 0x000000110000780c */ /* 0x000fe20003f04270 */
[----:B------:R-:W-:Y:S01]  /*7c80*/  @P2 STG.E.U16 desc[UR36][R6.64+0x10], R30 ;  /* 0x0000101e06002986 */ /* 0x000fe2000c101524 */
[----:B------:R-:W-:Y:S01]  /*7c90*/  F2FP.F16.F32.PACK_AB R32, RZ, R32 ;  /* 0x00000020ff20723e */ /* 0x000fe200000000ff */
[-C--:B------:R-:W-:Y:S01]  /*7ca0*/  FMUL R42, R42, R154.reuse ;  /* 0x0000009a2a2a7220 */ /* 0x080fe20000400000 */
[----:B------:R-:W-:Y:S01]  /*7cb0*/  ISETP.GT.AND P5, PT, R3, RZ, P0 ;  /* 0x000000ff0300720c */ /* 0x000fe200007a4270 */
[-C--:B------:R-:W-:Y:S01]  /*7cc0*/  FMUL R43, R43, R154.reuse ;  /* 0x0000009a2b2b7220 */ /* 0x080fe20000400000 */
[----:B------:R-:W-:Y:S01]  /*7cd0*/  ISETP.GT.AND P2, PT, R3, 0x8, P1 ;  /* 0x000000080300780c */ /* 0x000fe20000f44270 */
[-C--:B------:R-:W-:Y:S01]  /*7ce0*/  FMUL R44, R44, R154.reuse ;  /* 0x0000009a2c2c7220 */ /* 0x080fe20000400000 */
[----:B------:R-:W-:Y:S01]  /*7cf0*/  ISETP.GT.AND P1, PT, R0, 0x18, PT ;  /* 0x000000180000780c */ /* 0x000fe20003f24270 */
[-C--:B------:R-:W-:Y:S01]  /*7d00*/  FMUL R45, R45, R154.reuse ;  /* 0x0000009a2d2d7220 */ /* 0x080fe20000400000 */
[----:B------:R-:W-:Y:S01]  /*7d10*/  F2FP.F16.F32.PACK_AB R33, RZ, R33 ;  /* 0x00000021ff21723e */ /* 0x000fe200000000ff */
[----:B------:R-:W-:Y:S01]  /*7d20*/  @P3 STG.E.U16 desc[UR36][R6.64+0x12], R31 ;  /* 0x0000121f06003986 */ /* 0x000fe2000c101524 */
[C---:B------:R-:W-:Y:S01]  /*7d30*/  ISETP.GT.AND P3, PT, R3.reuse, 0x8, P0 ;  /* 0x000000080300780c */ /* 0x040fe20000764270 */
[-C--:B------:R-:W-:Y:S01]  /*7d40*/  FMUL R46, R46, R154.reuse ;  /* 0x0000009a2e2e7220 */ /* 0x080fe20000400000 */
[----:B------:R-:W-:Y:S01]  /*7d50*/  ISETP.GT.AND P0, PT, R0, 0x19, PT ;  /* 0x000000190000780c */ /* 0x000fe20003f04270 */
[----:B------:R-:W-:Y:S01]  /*7d60*/  @P4 STG.E.U16 desc[UR36][R4.64+0x20], R32 ;  /* 0x0000202004004986 */ /* 0x000fe2000c101524 */
[----:B------:R-:W-:Y:S01]  /*7d70*/  ISETP.GT.AND P4, PT, R3, RZ, P1 ;  /* 0x000000ff0300720c */ /* 0x000fe20000f84270 */
[----:B------:R-:W-:Y:S01]  /*7d80*/  FMUL R47, R47, R154 ;  /* 0x0000009a2f2f7220 */ /* 0x000fe20000400000 */
[----:B------:R-:W-:Y:S01]  /*7d90*/  F2FP.F16.F32.PACK_AB R34, RZ, R34 ;  /* 0x00000022ff22723e */ /* 0x000fe200000000ff */
[----:B------:R-:W-:Y:S01]  /*7da0*/  @P5 STG.E.U16 desc[UR36][R4.64+0x22], R33 ;  /* 0x0000222104005986 */ /* 0x000fe2000c101524 */
[----:B------:R-:W-:Y:S01]  /*7db0*/  ISETP.GT.AND P5, PT, R3, RZ, P0 ;  /* 0x000000ff0300720c */ /* 0x000fe200007a4270 */
[----:B------:R-:W-:Y:S01]  /*7dc0*/  FMUL R48, R48, R154 ;  /* 0x0000009a30307220 */ /* 0x000fe20000400000 */
[----:B------:R-:W-:Y:S01]  /*7dd0*/  F2FP.F16.F32.PACK_AB R35, RZ, R35 ;  /* 0x00000023ff23723e */ /* 0x000fe200000000ff */
[----:B------:R-:W-:Y:S01]  /*7de0*/  @P2 STG.E.U16 desc[UR36][R6.64+0x20], R34 ;  /* 0x0000202206002986 */ /* 0x000fe2000c101524 */
[----:B------:R-:W-:Y:S01]  /*7df0*/  F2FP.F16.F32.PACK_AB R36, RZ, R36 ;  /* 0x00000024ff24723e */ /* 0x000fe200000000ff */
[-C--:B------:R-:W-:Y:S01]  /*7e00*/  FMUL R49, R49, R154.reuse ;  /* 0x0000009a31317220 */ /* 0x080fe20000400000 */
[C---:B------:R-:W-:Y:S01]  /*7e10*/  ISETP.GT.AND P2, PT, R3.reuse, 0x8, P1 ;  /* 0x000000080300780c */ /* 0x040fe20000f44270 */
[----:B------:R-:W-:Y:S01]  /*7e20*/  @P3 STG.E.U16 desc[UR36][R6.64+0x22], R35 ;  /* 0x0000222306003986 */ /* 0x000fe2000c101524 */
[----:B------:R-:W-:Y:S01]  /*7e30*/  ISETP.GT.AND P1, PT, R0, 0x20, PT ;  /* 0x000000200000780c */ /* 0x000fe20003f24270 */
[-C--:B------:R-:W-:Y:S01]  /*7e40*/  FMUL R50, R50, R154.reuse ;  /* 0x0000009a32327220 */ /* 0x080fe20000400000 */
[----:B------:R-:W-:Y:S01]  /*7e50*/  F2FP.F16.F32.PACK_AB R37, RZ, R37 ;  /* 0x00000025ff25723e */ /* 0x000fe200000000ff */
[----:B------:R-:W-:Y:S01]  /*7e60*/  @P4 STG.E.U16 desc[UR36][R4.64+0x30], R36 ;  /* 0x0000302404004986 */ /* 0x000fe2000c101524 */
[----:B------:R-:W-:Y:S01]  /*7e70*/  ISETP.GT.AND P3, PT, R3, 0x8, P0 ;  /* 0x000000080300780c */ /* 0x000fe20000764270 */
[-C--:B------:R-:W-:Y:S01]  /*7e80*/  FMUL R51, R51, R154.reuse ;  /* 0x0000009a33337220 */ /* 0x080fe20000400000 */
[----:B------:R-:W-:Y:S01]  /*7e90*/  ISETP.GT.AND P0, PT, R0, 0x21, PT ;  /* 0x000000210000780c */ /* 0x000fe20003f04270 */
[----:B------:R-:W-:Y:S01]  /*7ea0*/  @P5 STG.E.U16 desc[UR36][R4.64+0x32], R37 ;  /* 0x0000322504005986 */ /* 0x000fe2000c101524 */
[----:B------:R-:W-:Y:S01]  /*7eb0*/  ISETP.GT.AND P4, PT, R3, RZ, P1 ;  /* 0x000000ff0300720c */ /* 0x000fe20000f84270 */
[----:B------:R-:W-:Y:S01]  /*7ec0*/  FMUL R52, R52, R154 ;  /* 0x0000009a34347220 */ /* 0x000fe20000400000 */
[----:B------:R-:W-:Y:S01]  /*7ed0*/  F2FP.F16.F32.PACK_AB R38, RZ, R38 ;  /* 0x00000026ff26723e */ /* 0x000fe200000000ff */
[-C--:B------:R-:W-:Y:S01]  /*7ee0*/  FMUL R53, R53, R154.reuse ;  /* 0x0000009a35357220 */ /* 0x080fe20000400000 */
        /* <DEDUP_REMOVED lines=325> */
[----:B------:R-:W-:Y:S01]  /*9340*/  FMUL R151, R151, R154 ;  /* 0x0000009a97977220 */ /* 0x000fe20000400000 */
[----:B------:R-:W-:Y:S01]  /*9350*/  ISETP.GT.AND P2, PT, R3, 0x8, P1 ;  /* 0x000000080300780c */ /* 0x000fe20000f44270 */
[----:B------:R-:W-:Y:S01]  /*9360*/  @P3 STG.E.U16 desc[UR36][R6.64+0x132], R103 ;  /* 0x0001326706003986 */ /* 0x000fe2000c101524 */
[----:B------:R-:W-:-:S02]  /*9370*/  ISETP.GT.AND P1, PT, R0, 0xa8, PT ;  /* 0x000000a80000780c */ /* 0x000fc40003f24270 */
[----:B------:R-:W-:Y:S01]  /*9380*/  F2FP.F16.F32.PACK_AB R105, RZ, R105 ;  /* 0x00000069ff69723e */ /* 0x000fe200000000ff */
[----:B------:R-:W-:Y:S01]  /*9390*/  @P4 STG.E.U16 desc[UR36][R4.64+0x140], R104 ;  /* 0x0001406804004986 */ /* 0x000fe2000c101524 */
[C---:B------:R-:W-:Y:S02]  /*93a0*/  ISETP.GT.AND P3, PT, R3.reuse, 0x8, P0 ;  /* 0x000000080300780c */ /* 0x040fe40000764270 */
[----:B------:R-:W-:Y:S01]  /*93b0*/  ISETP.GT.AND P0, PT, R0, 0xa9, PT ;  /* 0x000000a90000780c */ /* 0x000fe20003f04270 */
[----:B------:R-:W-:Y:S01]  /*93c0*/  @P5 STG.E.U16 desc[UR36][R4.64+0x142], R105 ;  /* 0x0001426904005986 */ /* 0x000fe2000c101524 */
[C---:B------:R-:W-:Y:S02]  /*93d0*/  ISETP.GT.AND P4, PT, R3.reuse, RZ, P1 ;  /* 0x000000ff0300720c */ /* 0x040fe40000f84270 */
[----:B------:R-:W-:Y:S02]  /*93e0*/  F2FP.F16.F32.PACK_AB R106, RZ, R106 ;  /* 0x0000006aff6a723e */ /* 0x000fe400000000ff */
[----:B------:R-:W-:-:S02]  /*93f0*/  ISETP.GT.AND P5, PT, R3, RZ, P0 ;  /* 0x000000ff0300720c */ /* 0x000fc400007a4270 */
[----:B------:R-:W-:Y:S01]  /*9400*/  F2FP.F16.F32.PACK_AB R107, RZ, R107 ;  /* 0x0000006bff6b723e */ /* 0x000fe200000000ff */
[----:B------:R-:W-:Y:S01]  /*9410*/  @P2 STG.E.U16 desc[UR36][R6.64+0x140], R106 ;  /* 0x0001406a06002986 */ /* 0x000fe2000c101524 */
[----:B------:R-:W-:Y:S02]  /*9420*/  F2FP.F16.F32.PACK_AB R108, RZ, R108 ;  /* 0x0000006cff6c723e */ /* 0x000fe400000000ff */
[C---:B------:R-:W-:Y:S01]  /*9430*/  ISETP.GT.AND P2, PT, R3.reuse, 0x8, P1 ;  /* 0x000000080300780c */ /* 0x040fe20000f44270 */
[----:B------:R-:W-:Y:S01]  /*9440*/  @P3 STG.E.U16 desc[UR36][R6.64+0x142], R107 ;  /* 0x0001426b06003986 */ /* 0x000fe2000c101524 */
[----:B------:R-:W-:Y:S02]  /*9450*/  ISETP.GT.AND P1, PT, R0, 0xb0, PT ;  /* 0x000000b00000780c */ /* 0x000fe40003f24270 */
[----:B------:R-:W-:Y:S01]  /*9460*/  F2FP.F16.F32.PACK_AB R109, RZ, R109 ;  /* 0x0000006dff6d723e */ /* 0x000fe200000000ff */
[----:B------:R-:W-:Y:S01]  /*9470*/  @P4 STG.E.U16 desc[UR36][R4.64+0x150], R108 ;  /* 0x0001506c04004986 */ /* 0x000fe2000c101524 */
[----:B------:R-:W-:-:S02]  /*9480*/  ISETP.GT.AND P3, PT, R3, 0x8, P0 ;  /* 0x000000080300780c */ /* 0x000fc40000764270 */
[----:B------:R-:W-:Y:S01]  /*9490*/  ISETP.GT.AND P0, PT, R0, 0xb1, PT ;  /* 0x000000b10000780c */ /* 0x000fe20003f04270 */
[----:B------:R-:W-:Y:S01]  /*94a0*/  @P5 STG.E.U16 desc[UR36][R4.64+0x152], R109 ;  /* 0x0001526d04005986 */ /* 0x000fe2000c101524 */
[C---:B------:R-:W-:Y:S02]  /*94b0*/  ISETP.GT.AND P4, PT, R3.reuse, RZ, P1 ;  /* 0x000000ff0300720c */ /* 0x040fe40000f84270 */
[----:B------:R-:W-:Y:S02]  /*94c0*/  F2FP.F16.F32.PACK_AB R110, RZ, R110 ;  /* 0x0000006eff6e723e */ /* 0x000fe400000000ff */
[----:B------:R-:W-:Y:S02]  /*94d0*/  ISETP.GT.AND P5, PT, R3, RZ, P0 ;  /* 0x000000ff0300720c */ /* 0x000fe400007a4270 */
[----:B------:R-:W-:Y:S01]  /*94e0*/  F2FP.F16.F32.PACK_AB R111, RZ, R111 ;  /* 0x0000006fff6f723e */ /* 0x000fe200000000ff */
[----:B------:R-:W-:Y:S01]  /*94f0*/  @P2 STG.E.U16 desc[UR36][R6.64+0x150], R110 ;  /* 0x0001506e06002986 */ /* 0x000fe2000c101524 */
[----:B------:R-:W-:-:S02]  /*9500*/  F2FP.F16.F32.PACK_AB R112, RZ, R112 ;  /* 0x00000070ff70723e */ /* 0x000fc400000000ff */
[C---:B------:R-:W-:Y:S01]  /*9510*/  ISETP.GT.AND P2, PT, R3.reuse, 0x8, P1 ;  /* 0x000000080300780c */ /* 0x040fe20000f44270 */
[----:B------:R-:W-:Y:S01]  /*9520*/  @P3 STG.E.U16 desc[UR36][R6.64+0x152], R111 ;  /* 0x0001526f06003986 */ /* 0x000fe2000c101524 */
[C---:B------:R-:W-:Y:S02]  /*9530*/  ISETP.GT.AND P1, PT, R0.reuse, 0xb8, PT ;  /* 0x000000b80000780c */ /* 0x040fe40003f24270 */
[----:B------:R-:W-:Y:S01]  /*9540*/  F2FP.F16.F32.PACK_AB R113, RZ, R113 ;  /* 0x00000071ff71723e */ /* 0x000fe200000000ff */
[----:B------:R-:W-:Y:S01]  /*9550*/  @P4 STG.E.U16 desc[UR36][R4.64+0x160], R112 ;  /* 0x0001607004004986 */ /* 0x000fe2000c101524 */
[C---:B------:R-:W-:Y:S02]  /*9560*/  ISETP.GT.AND P3, PT, R3.reuse, 0x8, P0 ;  /* 0x000000080300780c */ /* 0x040fe40000764270 */
[----:B------:R-:W-:Y:S01]  /*9570*/  ISETP.GT.AND P0, PT, R0, 0xb9, PT ;  /* 0x000000b90000780c */ /* 0x000fe20003f04270 */
[----:B------:R-:W-:Y:S01]  /*9580*/  @P5 STG.E.U16 desc[UR36][R4.64+0x162], R113 ;  /* 0x0001627104005986 */ /* 0x000fe2000c101524 */
[----:B------:R-:W-:-:S02]  /*9590*/  ISETP.GT.AND P4, PT, R3, RZ, P1 ;  /* 0x000000ff0300720c */ /* 0x000fc40000f84270 */
[----:B------:R-:W-:Y:S02]  /*95a0*/  F2FP.F16.F32.PACK_AB R114, RZ, R114 ;  /* 0x00000072ff72723e */ /* 0x000fe400000000ff */
[C---:B------:R-:W-:Y:S02]  /*95b0*/  ISETP.GT.AND P5, PT, R3.reuse, RZ, P0 ;  /* 0x000000ff0300720c */ /* 0x040fe400007a4270 */
[----:B------:R-:W-:Y:S01]  /*95c0*/  F2FP.F16.F32.PACK_AB R115, RZ, R115 ;  /* 0x00000073ff73723e */ /* 0x000fe200000000ff */
[----:B------:R-:W-:Y:S01]  /*95d0*/  @P2 STG.E.U16 desc[UR36][R6.64+0x160], R114 ;  /* 0x0001607206002986 */ /* 0x000fe2000c101524 */
[----:B------:R-:W-:Y:S02]  /*95e0*/  F2FP.F16.F32.PACK_AB R116, RZ, R116 ;  /* 0x00000074ff74723e */ /* 0x000fe400000000ff */
        /* <DEDUP_REMOVED lines=65> */
[----:B------:R-:W-:Y:S02]  /*9a00*/  ISETP.GT.AND P5, PT, R3, RZ, P0 ;  /* 0x000000ff0300720c */ /* 0x000fe400007a4270 */
[----:B------:R-:W-:Y:S02]  /*9a10*/  F2FP.F16.F32.PACK_AB R134, RZ, R134 ;  /* 0x00000086ff86723e */ /* 0x000fe400000000ff */
[----:B------:R-:W-:Y:S02]  /*9a20*/  F2FP.F16.F32.PACK_AB R135, RZ, R135 ;  /* 0x00000087ff87723e */ /* 0x000fe400000000ff */
[----:B------:R-:W-:Y:S01]  /*9a30*/  F2FP.F16.F32.PACK_AB R136, RZ, R136 ;  /* 0x00000088ff88723e */ /* 0x000fe200000000ff */
[----:B------:R-:W-:Y:S01]  /*9a40*/  @P2 STG.E.U16 desc[UR36][R6.64+0x1b0], R134 ;  /* 0x0001b08606002986 */ /* 0x000fe2000c101524 */
[----:B------:R-:W-:-:S02]  /*9a50*/  F2FP.F16.F32.PACK_AB R137, RZ, R137 ;  /* 0x00000089ff89723e */ /* 0x000fc400000000ff */
[C---:B------:R-:W-:Y:S01]  /*9a60*/  ISETP.GT.AND P1, PT, R3.reuse, 0x8, P1 ;  /* 0x000000080300780c */ /* 0x040fe20000f24270 */
[----:B------:R-:W-:Y:S01]  /*9a70*/  @P3 STG.E.U16 desc[UR36][R6.64+0x1b2], R135 ;  /* 0x0001b28706003986 */ /* 0x000fe2000c101524 */
[C---:B------:R-:W-:Y:S02]  /*9a80*/  ISETP.GT.AND P2, PT, R3.reuse, 0x8, P0 ;  /* 0x000000080300780c */ /* 0x040fe40000744270 */
[C---:B------:R-:W-:Y:S01]  /*9a90*/  ISETP.GT.AND P0, PT, R0.reuse, 0xe9, PT ;  /* 0x000000e90000780c */ /* 0x040fe20003f04270 */
[----:B------:R-:W-:Y:S01]  /*9aa0*/  @P4 STG.E.U16 desc[UR36][R4.64+0x1c0], R136 ;  /* 0x0001c08804004986 */ /* 0x000fe2000c101524 */
[----:B------:R-:W-:Y:S02]  /*9ab0*/  ISETP.GT.AND P4, PT, R0, 0xe8, PT ;  /* 0x000000e80000780c */ /* 0x000fe40003f84270 */
[----:B------:R-:W-:Y:S01]  /*9ac0*/  F2FP.F16.F32.PACK_AB R138, RZ, R138 ;  /* 0x0000008aff8a723e */ /* 0x000fe200000000ff */
[----:B------:R-:W-:Y:S01]  /*9ad0*/  @P5 STG.E.U16 desc[UR36][R4.64+0x1c2], R137 ;  /* 0x0001c28904005986 */ /* 0x000fe2000c101524 */
[----:B------:R-:W-:-:S02]  /*9ae0*/  ISETP.GT.AND P5, PT, R3, RZ, P4 ;  /* 0x000000ff0300720c */ /* 0x000fc400027a4270 */
[----:B------:R-:W-:Y:S01]  /*9af0*/  F2FP.F16.F32.PACK_AB R139, RZ, R139 ;  /* 0x0000008bff8b723e */ /* 0x000fe200000000ff */
[----:B------:R-:W-:Y:S01]  /*9b00*/  @P1 STG.E.U16 desc[UR36][R6.64+0x1c0], R138 ;  /* 0x0001c08a06001986 */ /* 0x000fe2000c101524 */
[----:B------:R-:W-:Y:S02]  /*9b10*/  F2FP.F16.F32.PACK_AB R140, RZ, R140 ;  /* 0x0000008cff8c723e */ /* 0x000fe400000000ff */
[C---:B------:R-:W-:Y:S01]  /*9b20*/  ISETP.GT.AND P3, PT, R3.reuse, RZ, P0 ;  /* 0x000000ff0300720c */ /* 0x040fe20000764270 */
[----:B------:R-:W-:Y:S01]  /*9b30*/  @P2 STG.E.U16 desc[UR36][R6.64+0x1c2], R139 ;  /* 0x0001c28b06002986 */ /* 0x000fe2000c101524 */
[C---:B------:R-:W-:Y:S02]  /*9b40*/  ISETP.GT.AND P4, PT, R3.reuse, 0x8, P4 ;  /* 0x000000080300780c */ /* 0x040fe40002784270 */
[----:B------:R-:W-:Y:S02]  /*9b50*/  F2FP.F16.F32.PACK_AB R141, RZ, R141 ;  /* 0x0000008dff8d723e */ /* 0x000fe400000000ff */
[----:B------:R-:W-:Y:S01]  /*9b60*/  F2FP.F16.F32.PACK_AB R142, RZ, R142 ;  /* 0x0000008eff8e723e */ /* 0x000fe200000000ff */
[----:B------:R-:W-:Y:S01]  /*9b70*/  @P5 STG.E.U16 desc[UR36][R4.64+0x1d0], R140 ;  /* 0x0001d08c04005986 */ /* 0x000fe2000c101524 */
[----:B------:R-:W-:-:S02]  /*9b80*/  ISETP.GT.AND P5, PT, R3, 0x8, P0 ;  /* 0x000000080300780c */ /* 0x000fc400007a4270 */
[----:B------:R-:W-:Y:S02]  /*9b90*/  F2FP.F16.F32.PACK_AB R143, RZ, R143 ;  /* 0x0000008fff8f723e */ /* 0x000fe400000000ff */
[C---:B------:R-:W-:Y:S01]  /*9ba0*/  ISETP.GT.AND P0, PT, R0.reuse, 0xf1, PT ;  /* 0x000000f10000780c */ /* 0x040fe20003f04270 */
[----:B------:R-:W-:Y:S01]  /*9bb0*/  @P3 STG.E.U16 desc[UR36][R4.64+0x1d2], R141 ;  /* 0x0001d28d04003986 */ /* 0x000fe2000c101524 */
[----:B------:R-:W-:Y:S02]  /*9bc0*/  ISETP.GT.AND P3, PT, R0, 0xf0, PT ;  /* 0x000000f00000780c */ /* 0x000fe40003f64270 */
[----:B------:R-:W-:Y:S01]  /*9bd0*/  F2FP.F16.F32.PACK_AB R144, RZ, R144 ;  /* 0x00000090ff90723e */ /* 0x000fe200000000ff */
[----:B------:R-:W-:Y:S01]  /*9be0*/  @P4 STG.E.U16 desc[UR36][R6.64+0x1d0], R142 ;  /* 0x0001d08e06004986 */ /* 0x000fe2000c101524 */
[C---:B------:R-:W-:Y:S02]  /*9bf0*/  ISETP.GT.AND P4, PT, R3.reuse, RZ, P3 ;  /* 0x000000ff0300720c */ /* 0x040fe40001f84270 */
[C---:B------:R-:W-:Y:S01]  /*9c00*/  ISETP.GT.AND P3, PT, R3.reuse, 0x8, P3 ;  /* 0x000000080300780c */ /* 0x040fe20001f64270 */
[----:B------:R-:W-:Y:S01]  /*9c10*/  @P5 STG.E.U16 desc[UR36][R6.64+0x1d2], R143 ;  /* 0x0001d28f06005986 */ /* 0x000fe2000c101524 */
[----:B------:R-:W-:-:S02]  /*9c20*/  ISETP.GT.AND P5, PT, R3, RZ, P0 ;  /* 0x000000ff0300720c */ /* 0x000fc400007a4270 */
[----:B------:R-:W-:Y:S02]  /*9c30*/  F2FP.F16.F32.PACK_AB R145, RZ, R145 ;  /* 0x00000091ff91723e */ /* 0x000fe400000000ff */
[C---:B------:R-:W-:Y:S02]  /*9c40*/  ISETP.GT.AND P0, PT, R3.reuse, 0x8, P0 ;  /* 0x000000080300780c */ /* 0x040fe40000704270 */
[C---:B------:R-:W-:Y:S02]  /*9c50*/  ISETP.GT.AND P1, PT, R0.reuse, 0xf9, PT ;  /* 0x000000f90000780c */ /* 0x040fe40003f24270 */
[----:B------:R-:W-:Y:S01]  /*9c60*/  ISETP.GT.AND P2, PT, R0, 0xf8, PT ;  /* 0x000000f80000780c */ /* 0x000fe20003f44270 */
[----:B------:R-:W-:Y:S01]  /*9c70*/  @P4 STG.E.U16 desc[UR36][R4.64+0x1e0], R144 ;  /* 0x0001e09004004986 */ /* 0x000fe2000c101524 */
[C---:B------:R-:W-:Y:S01]  /*9c80*/  ISETP.GT.AND P4, PT, R3.reuse, RZ, P1 ;  /* 0x000000ff0300720c */ /* 0x040fe20000f84270 */
[----:B------:R-:W-:Y:S01]  /*9c90*/  @P3 IMAD.MOV.U32 R2, RZ, RZ, R6 ;  /* 0x000000ffff023224 */ /* 0x000fe200078e0006 */
[C---:B------:R-:W-:Y:S01]  /*9ca0*/  ISETP.GT.AND P1, PT, R3.reuse, 0x8, P1 ;  /* 0x000000080300780c */ /* 0x040fe20000f24270 */
[----:B------:R-:W-:Y:S01]  /*9cb0*/  @P5 STG.E.U16 desc[UR36][R4.64+0x1e2], R145 ;  /* 0x0001e29104005986 */ /* 0x000fe2000c101524 */
[----:B------:R-:W-:-:S02]  /*9cc0*/  ISETP.GT.AND P5, PT, R3, RZ, P2 ;  /* 0x000000ff0300720c */ /* 0x000fc400017a4270 */
[----:B------:R-:W-:Y:S01]  /*9cd0*/  ISETP.GT.AND P2, PT, R3, 0x8, P2 ;  /* 0x000000080300780c */ /* 0x000fe20001744270 */
[----:B------:R-:W-:Y:S01]  /*9ce0*/  @P3 IMAD.MOV.U32 R3, RZ, RZ, R7 ;  /* 0x000000ffff033224 */ /* 0x000fe200078e0007 */
[----:B------:R-:W-:Y:S02]  /*9cf0*/  F2FP.F16.F32.PACK_AB R146, RZ, R146 ;  /* 0x00000092ff92723e */ /* 0x000fe400000000ff */
[----:B------:R-:W-:Y:S02]  /*9d00*/  F2FP.F16.F32.PACK_AB R147, RZ, R147 ;  /* 0x00000093ff93723e */ /* 0x000fe400000000ff */
[----:B------:R-:W-:Y:S01]  /*9d10*/  F2FP.F16.F32.PACK_AB R148, RZ, R148 ;  /* 0x00000094ff94723e */ /* 0x000fe200000000ff */
[----:B------:R0:W-:Y:S01]  /*9d20*/  @P3 STG.E.U16 desc[UR36][R2.64+0x1e0], R146 ;  /* 0x0001e09202003986 */ /* 0x0001e2000c101524 */
[----:B------:R-:W-:Y:S02]  /*9d30*/  F2FP.F16.F32.PACK_AB R149, RZ, R149 ;  /* 0x00000095ff95723e */ /* 0x000fe400000000ff */
[----:B------:R-:W-:-:S02]  /*9d40*/  F2FP.F16.F32.PACK_AB R150, RZ, R150 ;  /* 0x00000096ff96723e */ /* 0x000fc400000000ff */
[----:B------:R-:W-:Y:S01]  /*9d50*/  F2FP.F16.F32.PACK_AB R151, RZ, R151 ;  /* 0x00000097ff97723e */ /* 0x000fe200000000ff */
[----:B0-----:R-:W-:Y:S02]  /*9d60*/  @P0 IMAD.MOV.U32 R2, RZ, RZ, R6 ;  /* 0x000000ffff020224 */ /* 0x001fe400078e0006 */
[----:B------:R-:W-:-:S05]  /*9d70*/  @P0 IMAD.MOV.U32 R3, RZ, RZ, R7 ;  /* 0x000000ffff030224 */ /* 0x000fca00078e0007 */
[----:B------:R0:W-:Y:S02]  /*9d80*/  @P0 STG.E.U16 desc[UR36][R2.64+0x1e2], R147 ;  /* 0x0001e29302000986 */ /* 0x0001e4000c101524 */
[----:B0-----:R-:W-:Y:S02]  /*9d90*/  @P5 IMAD.MOV.U32 R2, RZ, RZ, R4 ;  /* 0x000000ffff025224 */ /* 0x001fe400078e0004 */
[----:B------:R-:W-:-:S05]  /*9da0*/  @P5 IMAD.MOV.U32 R3, RZ, RZ, R5 ;  /* 0x000000ffff035224 */ /* 0x000fca00078e0005 */
[----:B------:R0:W-:Y:S04]  /*9db0*/  @P5 STG.E.U16 desc[UR36][R2.64+0x1f0], R148 ;  /* 0x0001f09402005986 */ /* 0x0001e8000c101524 */
[----:B------:R1:W-:Y:S01]  /*9dc0*/  @P4 STG.E.U16 desc[UR36][R4.64+0x1f2], R149 ;  /* 0x0001f29504004986 */ /* 0x0003e2000c101524 */
[----:B0-----:R-:W-:Y:S02]  /*9dd0*/  @P2 IMAD.MOV.U32 R2, RZ, RZ, R6 ;  /* 0x000000ffff022224 */ /* 0x001fe400078e0006 */
[----:B------:R-:W-:-:S05]  /*9de0*/  @P2 IMAD.MOV.U32 R3, RZ, RZ, R7 ;  /* 0x000000ffff032224 */ /* 0x000fca00078e0007 */
[----:B------:R1:W-:Y:S04]  /*9df0*/  @P2 STG.E.U16 desc[UR36][R2.64+0x1f0], R150 ;  /* 0x0001f09602002986 */ /* 0x0003e8000c101524 */
[----:B------:R1:W-:Y:S02]  /*9e00*/  @P1 STG.E.U16 desc[UR36][R6.64+0x1f2], R151 ;  /* 0x0001f29706001986 */ /* 0x0003e4000c101524 */
.L_x_291:
[----:B------:R-:W-:Y:S05]  /*9e10*/  BSYNC B0 ;  /* 0x0000000000007941 */ /* 0x000fea0003800000 */
.L_x_37:
[----:B01----:R-:W2:Y:S01]  /*9e20*/  LDL.64 R2, [R1] ;  /* 0x0000000001027983 */ /* 0x003ea20000100a00 */
[----:B------:R-:W-:Y:S01]  /*9e30*/  ULDC.64 UR4, c[0x0][0x650] ;  /* 0x0001940000047ab9 */ /* 0x000fe20000000a00 */
[----:B------:R0:W-:Y:S01]  /*9e40*/  SYNCS.ARRIVE.TRANS64.A1T0 RZ, [R162+UR45], RZ ;  /* 0x000000ffa2ff79a7 */ /* 0x0001e2000810002d */
[----:B------:R-:W-:Y:S01]  /*9e50*/  PRMT R0, RZ, 0x7610, R0 ;  /* 0x00007610ff007816 */ /* 0x000fe20000000000 */
[----:B-----5:R-:W-:Y:S02]  /*9e60*/  IMAD.MOV.U32 R19, RZ, RZ, -0x1 ;  /* 0xffffffffff137424 */ /* 0x020fe400078e00ff */
[----:B------:R-:W-:Y:S01]  /*9e70*/  IMAD.MOV.U32 R22, RZ, RZ, -0x1 ;  /* 0xffffffffff167424 */ /* 0x000fe200078e00ff */
[----:B--2---:R-:W-:-:S04]  /*9e80*/  LEA R18, P0, R2, R18, 0x1 ;  /* 0x0000001202127211 */ /* 0x004fc800078008ff */
[----:B------:R-:W-:Y:S01]  /*9e90*/  LEA.HI.X R17, R2, R17, R23, 0x1, P0 ;  /* 0x0000001102117211 */ /* 0x000fe200000f0c17 */
[----:B------:R-:W-:Y:S01]  /*9ea0*/  IMAD.MOV.U32 R2, RZ, RZ, -0x1 ;  /* 0xffffffffff027424 */ /* 0x000fe200078e00ff */
[----:B------:R-:W-:-:S04]  /*9eb0*/  ISETP.GE.U32.AND P0, PT, R18, UR4, PT ;  /* 0x0000000412007c0c */ /* 0x000fc8000bf06070 */
[----:B------:R-:W-:-:S13]  /*9ec0*/  ISETP.GE.U32.AND.EX P0, PT, R17, UR5, PT, P0 ;  /* 0x0000000511007c0c */ /* 0x000fda000bf06100 */
[----:B0-----:R-:W-:Y:S05]  /*9ed0*/  @P0 BRA `(.L_x_292) ;  /* 0x0000000400700947 */ /* 0x001fea0003800000 */
[----:B------:R-:W0:Y:S01]  /*9ee0*/  S2R R10, SR_CTAID.X ;  /* 0x00000000000a7919 */ /* 0x000e220000002500 */
[----:B------:R-:W1:Y:S01]  /*9ef0*/  LDC.64 R8, c[0x0][0x628] ;  /* 0x00018a00ff087b82 */ /* 0x000e620000000a00 */
[----:B------:R-:W-:Y:S01]  /*9f00*/  ULDC UR4, c[0x0][0x150] ;  /* 0x0000540000047ab9 */ /* 0x000fe20000000800 */
[----:B---34-:R-:W-:Y:S01]  /*9f10*/  IMAD.MOV.U32 R6, RZ, RZ, R18 ;  /* 0x000000ffff067224 */ /* 0x018fe200078e0012 */
[----:B------:R-:W2:Y:S01]  /*9f20*/  S2R R20, SR_CTAID.Y ;  /* 0x0000000000147919 */ /* 0x000ea20000002600 */
[----:B------:R-:W-:-:S04]  /*9f30*/  IMAD.MOV.U32 R7, RZ, RZ, R17 ;  /* 0x000000ffff077224 */ /* 0x000fc800078e0011 */
[----:B------:R-:W3:Y:S08]  /*9f40*/  LDC R15, c[0x0][0x144] ;  /* 0x00005100ff0f7b82 */ /* 0x000ef00000000800 */
[----:B------:R-:W4:Y:S08]  /*9f50*/  LDC R0, c[0x0][0x630] ;  /* 0x00018c00ff007b82 */ /* 0x000f300000000800 */
[----:B------:R-:W2:Y:S01]  /*9f60*/  LDC.64 R12, c[0x0][0x620] ;  /* 0x00018800ff0c7b82 */ /* 0x000ea20000000a00 */
[----:B-1----:R-:W-:-:S04]  /*9f70*/  ISETP.NE.U32.AND P0, PT, R8, RZ, PT ;  /* 0x000000ff0800720c */ /* 0x002fc80003f05070 */
[----:B------:R-:W-:Y:S02]  /*9f80*/  ISETP.NE.AND.EX P0, PT, R9, RZ, PT, P0 ;  /* 0x000000ff0900720c */ /* 0x000fe40003f05300 */
[----:B0-----:R-:W-:-:S05]  /*9f90*/  I2FP.F32.U32 R2, R10 ;  /* 0x0000000a00027245 */ /* 0x001fca0000201000 */
[----:B------:R-:W-:-:S04]  /*9fa0*/  FMUL R2, R2, UR4 ;  /* 0x0000000402027c20 */ /* 0x000fc80008400000 */
[----:B------:R0:W1:Y:S02]  /*9fb0*/  F2I.U32.TRUNC.NTZ R14, R2 ;  /* 0x00000002000e7305 */ /* 0x000064000020f000 */
[----:B---34-:R-:W-:Y:S05]  /*9fc0*/  @!P0 BRA `(.L_x_293) ;  /* 0x0000000000288947 */ /* 0x018fea0003800000 */
[----:B------:R-:W3:Y:S02]  /*9fd0*/  LDC R3, c[0x0][0x634] ;  /* 0x00018d00ff037b82 */ /* 0x000ee40000000800 */
[----:B---3--:R-:W-:-:S05]  /*9fe0*/  IADD3 R7, P0, R18, R3, RZ ;  /* 0x0000000312077210 */ /* 0x008fca0007f1e0ff */
[----:B------:R-:W-:-:S04]  /*9ff0*/  IMAD.X R11, RZ, RZ, R17, P0 ;  /* 0x000000ffff0b7224 */ /* 0x000fc800000e0611 */
[----:B0-----:R-:W-:-:S04]  /*a000*/  IMAD.WIDE.U32 R2, R11, R8, RZ ;  /* 0x000000080b027225 */ /* 0x001fc800078e00ff */
[----:B------:R-:W-:-:S04]  /*a010*/  IMAD.WIDE.U32 R4, P0, R7, R9, R2 ;  /* 0x0000000907047225 */ /* 0x000fc80007800002 */
[----:B------:R-:W-:-:S04]  /*a020*/  IMAD.WIDE.U32 R2, R7, R8, RZ ;  /* 0x0000000807027225 */ /* 0x000fc800078e00ff */
[----:B------:R-:W-:Y:S01]  /*a030*/  IMAD.X R7, RZ, RZ, RZ, P0 ;  /* 0x000000ffff077224 */ /* 0x000fe200000e06ff */
[----:B------:R-:W-:Y:S01]  /*a040*/  IADD3 RZ, P0, R3, R4, RZ ;  /* 0x0000000403ff7210 */ /* 0x000fe20007f1e0ff */
[----:B------:R-:W-:-:S04]  /*a050*/  IMAD.MOV.U32 R6, RZ, RZ, R5 ;  /* 0x000000ffff067224 */ /* 0x000fc800078e0005 */
[----:B------:R-:W-:-:S08]  /*a060*/  IMAD.WIDE.U32.X R6, R11, R9, R6, P0 ;  /* 0x000000090b067225 */ /* 0x000fd000000e0406 */
.L_x_293:
[----:B------:R-:W3:Y:S01]  /*a070*/  LDC.64 R26, c[0x0][0x640] ;  /* 0x00019000ff1a7b82 */ /* 0x000ee20000000a00 */
[-C--:B------:R-:W-:Y:S01]  /*a080*/  SHF.R.U64 R11, R6, R0.reuse, R7 ;  /* 0x00000000060b7219 */ /* 0x080fe20000001207 */
[----:B------:R-:W-:Y:S01]  /*a090*/  IMAD.MOV.U32 R19, RZ, RZ, R17 ;  /* 0x000000ffff137224 */ /* 0x000fe200078e0011 */
[----:B------:R-:W-:Y:S01]  /*a0a0*/  SHF.R.U32.HI R0, RZ, R0, R7 ;  /* 0x00000000ff007219 */ /* 0x000fe20000011607 */
[----:B-1----:R-:W-:Y:S01]  /*a0b0*/  IMAD.MOV R14, RZ, RZ, -R14 ;  /* 0x000000ffff0e7224 */ /* 0x002fe200078e0a0e */
[----:B------:R-:W-:Y:S01]  /*a0c0*/  IADD3 R5, P0, RZ, -R11, RZ ;  /* 0x8000000bff057210 */ /* 0x000fe20007f1e0ff */
[----:B------:R-:W-:Y:S01]  /*a0d0*/  ULDC UR4, c[0x0][0x154] ;  /* 0x0000550000047ab9 */ /* 0x000fe20000000800 */
[----:B------:R-:W-:Y:S01]  /*a0e0*/  IMAD.MOV.U32 R7, RZ, RZ, 0x1 ;  /* 0x00000001ff077424 */ /* 0x000fe200078e00ff */
[----:B------:R-:W1:Y:S01]  /*a0f0*/  LDC R4, c[0x0][0x618] ;  /* 0x00018600ff047b82 */ /* 0x000e620000000800 */
[----:B------:R-:W-:Y:S02]  /*a100*/  IMAD R22, R15, R14, R10 ;  /* 0x0000000e0f167224 */ /* 0x000fe400078e020a */
[----:B------:R-:W-:-:S04]  /*a110*/  IMAD.X R3, RZ, RZ, ~R0, P0 ;  /* 0x000000ffff037224 */ /* 0x000fc800000e0e00 */
[-C--:B--2---:R-:W-:Y:S01]  /*a120*/  IMAD R0, R3, R12.reuse, RZ ;  /* 0x0000000c03007224 */ /* 0x084fe200078e02ff */
[----:B------:R-:W2:Y:S01]  /*a130*/  LDC R6, c[0x0][0x608] ;  /* 0x00018200ff067b82 */ /* 0x000ea20000000800 */
[----:B0-----:R-:W-:-:S04]  /*a140*/  IMAD.WIDE.U32 R2, R5, R12, R18 ;  /* 0x0000000c05027225 */ /* 0x001fc800078e0012 */
[----:B------:R-:W-:Y:S01]  /*a150*/  IMAD R5, R5, R13, R0 ;  /* 0x0000000d05057224 */ /* 0x000fe200078e0200 */
[----:B------:R-:W-:Y:S02]  /*a160*/  I2FP.F32.U32 R0, R20 ;  /* 0x0000001400007245 */ /* 0x000fe40000201000 */
[----:B------:R-:W0:Y:S01]  /*a170*/  LDC R24, c[0x0][0x658] ;  /* 0x00019600ff187b82 */ /* 0x000e220000000800 */
[----:B------:R-:W-:Y:S01]  /*a180*/  IMAD.IADD R3, R3, 0x1, R5 ;  /* 0x0000000103037824 */ /* 0x000fe200078e0205 */
[----:B---3--:R-:W-:Y:S01]  /*a190*/  ISETP.NE.U32.AND P0, PT, R26, RZ, PT ;  /* 0x000000ff1a00720c */ /* 0x008fe20003f05070 */
[----:B------:R-:W-:Y:S01]  /*a1a0*/  FMUL R0, R0, UR4 ;  /* 0x0000000400007c20 */ /* 0x000fe20008400000 */
[----:B------:R-:W-:Y:S02]  /*a1b0*/  IMAD.MOV.U32 R5, RZ, RZ, -0x1 ;  /* 0xffffffffff057424 */ /* 0x000fe400078e00ff */
[----:B------:R-:W-:Y:S01]  /*a1c0*/  ISETP.NE.AND.EX P0, PT, R27, RZ, PT, P0 ;  /* 0x000000ff1b00720c */ /* 0x000fe20003f05300 */
[----:B------:R3:W4:Y:S01]  /*a1d0*/  F2I.U32.TRUNC.NTZ R12, R0 ;  /* 0x00000000000c7305 */ /* 0x000722000020f000 */
[----:B------:R-:W3:Y:S01]  /*a1e0*/  LDC R15, c[0x0][0x148] ;  /* 0x00005200ff0f7b82 */ /* 0x000ee20000000800 */
[----:B-1----:R-:W-:-:S02]  /*a1f0*/  SHF.R.U64 R10, R2, R4, R3 ;  /* 0x00000004020a7219 */ /* 0x002fc40000001203 */
[----:B------:R-:W-:-:S05]  /*a200*/  SHF.R.U32.HI R3, RZ, R4, R3 ;  /* 0x00000004ff037219 */ /* 0x000fca0000011603 */
[----:B------:R-:W1:Y:S01]  /*a210*/  LDC R14, c[0x0][0x600] ;  /* 0x00018000ff0e7b82 */ /* 0x000e620000000800 */
[-CC-:B--2---:R-:W-:Y:S02]  /*a220*/  SHF.R.U64 R8, R10, R6.reuse, R3.reuse ;  /* 0x000000060a087219 */ /* 0x184fe40000001203 */
[----:B------:R-:W-:-:S05]  /*a230*/  SHF.R.U32.HI R3, RZ, R6, R3 ;  /* 0x00000006ff037219 */ /* 0x000fca0000011603 */
[----:B------:R-:W2:Y:S01]  /*a240*/  LDC R21, c[0x0][0x648] ;  /* 0x00019200ff157b82 */ /* 0x000ea20000000800 */
[-CC-:B0-----:R-:W-:Y:S02]  /*a250*/  SHF.R.U64 R13, R8, R24.reuse, R3.reuse ;  /* 0x00000018080d7219 */ /* 0x181fe40000001203 */
[-C--:B------:R-:W-:Y:S02]  /*a260*/  SHF.L.U32 R5, R5, R24.reuse, RZ ;  /* 0x0000001805057219 */ /* 0x080fe400000006ff */
[-C--:B------:R-:W-:Y:S01]  /*a270*/  SHF.R.U32.HI R3, RZ, R24.reuse, R3 ;  /* 0x00000018ff037219 */ /* 0x080fe20000011603 */
[----:B------:R-:W-:Y:S01]  /*a280*/  IMAD.MOV.U32 R2, RZ, RZ, R13 ;  /* 0x000000ffff027224 */ /* 0x000fe200078e000d */
[----:B------:R-:W-:Y:S01]  /*a290*/  SHF.L.U32 R24, R7, R24, RZ ;  /* 0x0000001807187219 */ /* 0x000fe200000006ff */
[----:B------:R-:W0:Y:S01]  /*a2a0*/  LDC R25, c[0x0][0x638] ;  /* 0x00018e00ff197b82 */ /* 0x000e220000000800 */
[----:B------:R-:W-:-:S07]  /*a2b0*/  LOP3.LUT R19, RZ, R5, RZ, 0x33, !PT ;  /* 0x00000005ff137212 */ /* 0x000fce00078e33ff */
[----:B------:R-:W0:Y:S01]  /*a2c0*/  LDC R28, c[0x0][0x610] ;  /* 0x00018400ff1c7b82 */ /* 0x000e220000000800 */
[----:B----4-:R-:W-:Y:S05]  /*a2d0*/  @!P0 BRA `(.L_x_294) ;  /* 0x0000000000288947 */ /* 0x010fea0003800000 */
[----:B---3--:R-:W3:Y:S02]  /*a2e0*/  LDC R0, c[0x0][0x64c] ;  /* 0x00019300ff007b82 */ /* 0x008ee40000000800 */
[----:B---3--:R-:W-:-:S05]  /*a2f0*/  IADD3 R7, P0, R13, R0, RZ ;  /* 0x000000000d077210 */ /* 0x008fca0007f1e0ff */
        /* <DEDUP_REMOVED lines=8> */
.L_x_294:
[----:B------:R-:W4:Y:S01]  /*a380*/  LDC R4, c[0x0][0x65c] ;  /* 0x00019700ff047b82 */ /* 0x000f220000000800 */
[----:B--23--:R-:W-:Y:S01]  /*a390*/  SHF.R.U64 R0, R2, R21, R3 ;  /* 0x0000001502007219 */ /* 0x00cfe20000001203 */
[----:B-1----:R-:W-:Y:S01]  /*a3a0*/  VIADD R3, R14, 0xffffffff ;  /* 0xffffffff0e037836 */ /* 0x002fe20000000000 */
[----:B------:R-:W-:Y:S01]  /*a3b0*/  LOP3.LUT R19, R8, R19, RZ, 0xc0, !PT ;  /* 0x0000001308137212 */ /* 0x000fe200078ec0ff */
[----:B------:R-:W-:Y:S02]  /*a3c0*/  IMAD.MOV R12, RZ, RZ, -R12 ;  /* 0x000000ffff0c7224 */ /* 0x000fe400078e0a0c */
[----:B------:R-:W-:Y:S01]  /*a3d0*/  IMAD.MOV R2, RZ, RZ, -R0 ;  /* 0x000000ffff027224 */ /* 0x000fe200078e0a00 */
[----:B------:R-:W-:Y:S01]  /*a3e0*/  LOP3.LUT R3, R10, R3, RZ, 0xc0, !PT ;  /* 0x000000030a037212 */ /* 0x000fe200078ec0ff */
[----:B------:R-:W-:Y:S02]  /*a3f0*/  IMAD R19, R24, R0, R19 ;  /* 0x0000000018137224 */ /* 0x000fe400078e0213 */
[----:B0-----:R-:W-:-:S04]  /*a400*/  IMAD R0, R2, R25, R13 ;  /* 0x0000001902007224 */ /* 0x001fc800078e020d */
[----:B------:R-:W-:Y:S01]  /*a410*/  IMAD R2, R0, R14, R3 ;  /* 0x0000000e00027224 */ /* 0x000fe200078e0203 */
[----:B----4-:R-:W-:Y:S01]  /*a420*/  ISETP.NE.AND P0, PT, R4, 0x1, PT ;  /* 0x000000010400780c */ /* 0x010fe20003f05270 */
[----:B------:R-:W-:-:S05]  /*a430*/  IMAD.MOV.U32 R4, RZ, RZ, 0x1 ;  /* 0x00000001ff047424 */ /* 0x000fca00078e00ff */
[----:B------:R-:W-:-:S07]  /*a440*/  PRMT R0, R4, 0x7610, R0 ;  /* 0x0000761004007816 */ /* 0x000fce0000000000 */
[----:B------:R-:W-:-:S04]  /*a450*/  @P0 IMAD R22, R15, R12, R20 ;  /* 0x0000000c0f160224 */ /* 0x000fc800078e0214 */
[----:B------:R-:W-:-:S05]  /*a460*/  IMAD R19, R19, R28, R22 ;  /* 0x0000001c13137224 */ /* 0x000fca00078e0216 */
[----:B------:R-:W-:Y:S02]  /*a470*/  SEL R22, R2, R19, !P0 ;  /* 0x0000001302167207 */ /* 0x000fe40004000000 */
[----:B------:R-:W-:Y:S01]  /*a480*/  SEL R19, R19, R2, !P0 ;  /* 0x0000000213137207 */ /* 0x000fe20004000000 */
[----:B------:R-:W-:-:S07]  /*a490*/  IMAD.MOV.U32 R2, RZ, RZ, R11 ;  /* 0x000000ffff027224 */ /* 0x000fce00078e000b */
.L_x_292:
[----:B------:R-:W-:Y:S02]  /*a4a0*/  LOP3.LUT P0, RZ, R0, 0xff, RZ, 0xc0, !PT ;  /* 0x000000ff00ff7812 */ /* 0x000fe4000780c0ff */
[----:B------:R-:W-:-:S11]  /*a4b0*/  LOP3.LUT R175, R175, 0x1, RZ, 0x3c, !PT ;  /* 0x00000001afaf7812 */ /* 0x000fd600078e3cff */
[----:B------:R-:W-:Y:S05]  /*a4c0*/  @P0 BRA `(.L_x_295) ;  /* 0xffffff7000b40947 */ /* 0x000fea000383ffff */
[----:B------:R-:W-:Y:S05]  /*a4d0*/  EXIT ;  /* 0x000000000000794d */ /* 0x000fea0003800000 */
.L_x_18:
[----:B------:R-:W-:-:S08]  /*a4e0*/  ISETP.NE.AND P0, PT, R5, RZ, PT ;  /* 0x000000ff0500720c */ /* 0x000fd00003f05270 */
[----:B0-----:R-:W0:-:S00]  /*a4f0*/  USETMAXREG.DEALLOC.CTAPOOL 0x28 ;  /* 0x00000028000079c8 */ /* 0x001e0000080e0500 */
[----:B------:R-:W-:Y:S05]  /*a500*/  @P0 EXIT ;  /* 0x000000000000094d */ /* 0x000fea0003800000 */
[----:B0-----:R-:W-:Y:S01]  /*a510*/  LOP3.LUT P0, RZ, R8, 0xff, RZ, 0xc0, !PT ;  /* 0x000000ff08ff7812 */ /* 0x001fe2000780c0ff */
[----:B------:R-:W-:Y:S02]  /*a520*/  IMAD.MOV.U32 R0, RZ, RZ, 0x1 ;  /* 0x00000001ff007424 */ /* 0x000fe400078e00ff */
[----:B------:R-:W-:-:S10]  /*a530*/  IMAD.MOV.U32 R7, RZ, RZ, RZ ;  /* 0x000000ffff077224 */ /* 0x000fd400078e00ff */
[----:B------:R-:W-:Y:S05]  /*a540*/  @!P0 BRA `(.L_x_296) ;  /* 0x0000000c00788947 */ /* 0x000fea0003800000 */
[----:B------:R-:W0:Y:S01]  /*a550*/  S2UR UR9, SR_CgaCtaId ;  /* 0x00000000000979c3 */ /* 0x000e220000008800 */
[----:B------:R-:W-:Y:S01]  /*a560*/  ULDC UR5, c[0x0][0x658] ;  /* 0x0001960000057ab9 */ /* 0x000fe20000000800 */
[----:B------:R-:W-:Y:S01]  /*a570*/  UMOV UR10, 0xffffffff ;  /* 0xffffffff000a7882 */ /* 0x000fe20000000000 */
[----:B------:R-:W-:Y:S01]  /*a580*/  UMOV UR11, 0x1 ;  /* 0x00000001000b7882 */ /* 0x000fe20000000000 */
[----:B------:R-:W-:Y:S01]  /*a590*/  USHF.L.U32 UR10, UR10, UR5, URZ ;  /* 0x000000050a0a7299 */ /* 0x000fe2000800063f */
[----:B------:R-:W-:Y:S01]  /*a5a0*/  LOP3.LUT P0, RZ, R4, 0x1f, RZ, 0xc0, !PT ;  /* 0x0000001f04ff7812 */ /* 0x000fe2000780c0ff */
[----:B------:R-:W-:Y:S01]  /*a5b0*/  BSSY B0, `(.L_x_296) ;  /* 0x00000d7000007945 */ /* 0x000fe20003800000 */
[C---:B------:R-:W-:Y:S01]  /*a5c0*/  ISETP.NE.AND P2, PT, R3.reuse, RZ, PT ;  /* 0x000000ff0300720c */ /* 0x040fe20003f45270 */
[----:B------:R-:W-:Y:S01]  /*a5d0*/  ULOP3.LUT UR13, URZ, UR10, URZ, 0x33, !UPT ;  /* 0x0000000a3f0d7292 */ /* 0x000fe2000f8e333f */
[----:B------:R-:W-:Y:S01]  /*a5e0*/  ISETP.NE.OR P0, PT, R3, RZ, !P0 ;  /* 0x000000ff0300720c */ /* 0x000fe20004705670 */
[----:B------:R-:W-:Y:S01]  /*a5f0*/  IMAD.MOV.U32 R8, RZ, RZ, 0x1 ;  /* 0x00000001ff087424 */ /* 0x000fe200078e00ff */
[----:B------:R-:W-:Y:S01]  /*a600*/  LOP3.LUT R6, R16, 0x2, RZ, 0xfc, !PT ;  /* 0x0000000210067812 */ /* 0x000fe200078efcff */
[----:B------:R-:W-:Y:S01]  /*a610*/  IMAD.MOV.U32 R0, RZ, RZ, 0x1 ;  /* 0x00000001ff007424 */ /* 0x000fe200078e00ff */
[----:B------:R-:W-:Y:S01]  /*a620*/  ULDC UR4, c[0x0][0x600] ;  /* 0x0001800000047ab9 */ /* 0x000fe20000000800 */
[----:B------:R-:W-:Y:S01]  /*a630*/  IMAD.MOV.U32 R7, RZ, RZ, RZ ;  /* 0x000000ffff077224 */ /* 0x000fe200078e00ff */
[----:B------:R-:W-:Y:S01]  /*a640*/  UMOV UR18, 0x55 ;  /* 0x0000005500127882 */ /* 0x000fe20000000000 */
[----:B------:R-:W-:-:S02]  /*a650*/  UIADD3 UR26, UR40, 0x1, URZ ;  /* 0x00000001281a7890 */ /* 0x000fc4000fffe03f */
[----:B------:R-:W-:Y:S02]  /*a660*/  UIADD3 UR4, UR4, -0x1, URZ ;  /* 0xffffffff04047890 */ /* 0x000fe4000fffe03f */
[----:B------:R-:W-:Y:S01]  /*a670*/  USHF.L.U32 UR5, UR11, UR5, URZ ;  /* 0x000000050b057299 */ /* 0x000fe2000800063f */
[----:B------:R-:W-:Y:S01]  /*a680*/  ULDC.64 UR24, c[0x0][0x198] ;  /* 0x0000660000187ab9 */ /* 0x000fe20000000a00 */
[----:B0-----:R-:W-:Y:S02]  /*a690*/  ULOP3.LUT UR8, UR9, 0x1, URZ, 0xc0, !UPT ;  /* 0x0000000109087892 */ /* 0x001fe4000f8ec03f */
[----:B------:R-:W-:Y:S02]  /*a6a0*/  USHF.R.U32.HI UR27, URZ, 0x1, UR9 ;  /* 0x000000013f1b7899 */ /* 0x000fe40008011609 */
[----:B------:R-:W-:Y:S02]  /*a6b0*/  USHF.L.U32 UR6, UR9, 0x7, URZ ;  /* 0x0000000709067899 */ /* 0x000fe4000800063f */
[----:B------:R-:W-:-:S02]  /*a6c0*/  USHF.L.U32 UR7, UR9, 0xc, URZ ;  /* 0x0000000c09077899 */ /* 0x000fc4000800063f */
[----:B------:R-:W-:Y:S02]  /*a6d0*/  ULOP3.LUT UR9, UR9, 0xfffffffe, URZ, 0xc0, !UPT ;  /* 0xfffffffe09097892 */ /* 0x000fe4000f8ec03f */
[----:B------:R-:W-:Y:S02]  /*a6e0*/  UISETP.GT.U32.AND UP0, UPT, UR8, 0xffff, UPT ;  /* 0x0000ffff0800788c */ /* 0x000fe4000bf04070 */
[----:B------:R-:W-:Y:S02]  /*a6f0*/  USHF.L.U32 UR10, UR11, UR9, URZ ;  /* 0x000000090b0a7299 */ /* 0x000fe4000800063f */
[----:B------:R-:W-:Y:S02]  /*a700*/  ULOP3.LUT UR9, UR9, 0x1, URZ, 0xfc, !UPT ;  /* 0x0000000109097892 */ /* 0x000fe4000f8efc3f */
[----:B------:R-:W-:Y:S02]  /*a710*/  USEL UR8, UR8, 0xffff, !UP0 ;  /* 0x0000ffff08087887 */ /* 0x000fe4000c000000 */
[----:B------:R-:W-:-:S02]  /*a720*/  USHF.L.U32 UR9, UR11, UR9, URZ ;  /* 0x000000090b097299 */ /* 0x000fc4000800063f */
[----:B------:R-:W-:Y:S02]  /*a730*/  ULOP3.LUT UR8, UR8, 0xffff, URZ, 0xc0, !UPT ;  /* 0x0000ffff08087892 */ /* 0x000fe4000f8ec03f */
[----:B------:R-:W-:Y:S02]  /*a740*/  ULOP3.LUT UR6, UR6, 0x80, URZ, 0xc0, !UPT ;  /* 0x0000008006067892 */ /* 0x000fe4000f8ec03f */
[----:B------:R-:W-:Y:S02]  /*a750*/  ULOP3.LUT UR7, UR7, 0x1000, URZ, 0xc0, !UPT ;  /* 0x0000100007077892 */ /* 0x000fe4000f8ec03f */
[----:B------:R-:W-:Y:S02]  /*a760*/  ULOP3.LUT UR19, UR10, UR9, URZ, 0xfc, !UPT ;  /* 0x000000090a137292 */ /* 0x000fe4000f8efc3f */
[----:B------:R-:W-:-:S12]  /*a770*/  USHF.L.U32 UR18, UR18, UR8, URZ ;  /* 0x0000000812127299 */ /* 0x000fd8000800063f */
.L_x_308:
[----:B------:R-:W-:-:S03]  /*a780*/  UMOV UR8, 0xffffffff ;  /* 0xffffffff00087882 */ /* 0x000fc60000000000 */
[----:B------:R-:W-:Y:S05]  /*a790*/  BRA.DIV UR8, `(.L_x_297) ;  /* 0x0000001208f47947 */ /* 0x000fea000b800000 */
[----:B------:R-:W-:-:S13]  /*a7a0*/  ELECT P6, URZ, PT ;  /* 0x00000000003f782f */ /* 0x000fda00038c0000 */
.L_x_328:
[----:B------:R-:W0:Y:S01]  /*a7b0*/  LDC R3, c[0x0][0x28c] ;  /* 0x0000a300ff037b82 */ /* 0x000e220000000800 */
[----:B------:R-:W-:Y:S01]  /*a7c0*/  BSSY B1, `(.L_x_298) ;  /* 0x000003d000017945 */ /* 0x000fe20003800000 */
[----:B0-----:R-:W-:-:S13]  /*a7d0*/  ISETP.LT.OR P6, PT, R3, 0x1, !P6 ;  /* 0x000000010300780c */ /* 0x001fda00077c1670 */
[----:B------:R-:W-:Y:S05]  /*a7e0*/  @P6 BRA `(.L_x_299) ;  /* 0x0000000000e86947 */ /* 0x000fea0003800000 */
[----:B------:R-:W-:Y:S01]  /*a7f0*/  LEA R19, R19, UR27, 0x2 ;  /* 0x0000001b13137c11 */ /* 0x000fe2000f8e10ff */
[----:B------:R-:W-:Y:S01]  /*a800*/  IMAD.MOV.U32 R11, RZ, RZ, RZ ;  /* 0x000000ffff0b7224 */ /* 0x000fe200078e00ff */
[----:B------:R-:W-:Y:S01]  /*a810*/  LEA R22, R22, UR6, 0x8 ;  /* 0x0000000616167c11 */ /* 0x000fe2000f8e40ff */
[----:B------:R-:W-:Y:S02]  /*a820*/  IMAD.U32 R13, RZ, RZ, UR26 ;  /* 0x0000001aff0d7e24 */ /* 0x000fe4000f8e00ff */
[----:B------:R-:W-:Y:S02]  /*a830*/  IMAD.MOV.U32 R3, RZ, RZ, R0 ;  /* 0x000000ffff037224 */ /* 0x000fe400078e0000 */
[----:B------:R-:W-:Y:S02]  /*a840*/  IMAD.MOV.U32 R4, RZ, RZ, R7 ;  /* 0x000000ffff047224 */ /* 0x000fe400078e0007 */
[----:B------:R-:W-:-:S07]  /*a850*/  IMAD.SHL.U32 R19, R19, 0x10, RZ ;  /* 0x0000001013137824 */ /* 0x000fce00078e00ff */
.L_x_303:
[----:B------:R-:W0:Y:S01]  /*a860*/  S2R R10, SR_CgaCtaId ;  /* 0x00000000000a7919 */ /* 0x000e220000008800 */
[----:B------:R-:W-:Y:S01]  /*a870*/  MOV R5, 0x400 ;  /* 0x0000040000057802 */ /* 0x000fe20000000f00 */
[----:B------:R-:W1:Y:S03]  /*a880*/  @!P2 LDC R9, c[0x0][0x500] ;  /* 0x00014000ff09ab82 */ /* 0x000e660000000800 */
[----:B0-----:R-:W-:Y:S02]  /*a890*/  LEA R12, R10, R5, 0x18 ;  /* 0x000000050a0c7211 */ /* 0x001fe400078ec0ff */
[----:B------:R-:W-:-:S03]  /*a8a0*/  SHF.L.U32 R5, R3, 0x1f, RZ ;  /* 0x0000001f03057819 */ /* 0x000fc600000006ff */
[----:B------:R-:W-:-:S04]  /*a8b0*/  IMAD R10, R4, 0x8, R12 ;  /* 0x00000008040a7824 */ /* 0x000fc800078e020c */
[----:B------:R-:W0:Y:S02]  /*a8c0*/  SYNCS.PHASECHK.TRANS64.TRYWAIT P1, [R10+URZ+0x58], R5 ;  /* 0x000058050a0075a7 */ /* 0x000e24000802017f */
[----:B01----:R-:W-:Y:S05]  /*a8d0*/  @!P1 BRA `(.L_x_300) ;  /* 0x0000001000c49947 */ /* 0x003fea0003800000 */
.L_x_329:
[----:B0-----:R-:W-:Y:S01]  /*a8e0*/  PRMT R5, R6, 0x9910, RZ ;  /* 0x0000991006057816 */ /* 0x001fe200000000ff */
[----:B------:R0:W-:Y:S03]  /*a8f0*/  @!P2 SYNCS.ARRIVE.TRANS64 RZ, [R10+URZ], R9 ;  /* 0x000000090affa9a7 */ /* 0x0001e6000800003f */
[----:B------:R-:W-:-:S13]  /*a900*/  ISETP.NE.AND P1, PT, R5, 0x2, PT ;  /* 0x000000020500780c */ /* 0x000fda0003f25270 */
[----:B0-----:R-:W-:Y:S05]  /*a910*/  @P1 BRA `(.L_x_301) ;  /* 0x0000000000041947 */ /* 0x001fea0003800000 */
[----:B------:R-:W-:Y:S01]  /*a920*/  BPT.TRAP 0x1 ;  /* 0x000000040000795c */ /* 0x000fe20000300000 */
.L_x_301:
[----:B------:R-:W-:Y:S05]  /*a930*/  @P0 BRA `(.L_x_302) ;  /* 0x0000000000040947 */ /* 0x000fea0003800000 */
[----:B------:R-:W-:Y:S01]  /*a940*/  BPT.TRAP 0x1 ;  /* 0x000000040000795c */ /* 0x000fe20000300000 */
.L_x_302:
[----:B------:R-:W-:Y:S01]  /*a950*/  LEA R5, R4, UR27, 0x2 ;  /* 0x0000001b04057c11 */ /* 0x000fe2000f8e10ff */
[----:B------:R-:W-:Y:S01]  /*a960*/  VIADD R13, R13, 0xffffffff ;  /* 0xffffffff0d0d7836 */ /* 0x000fe20000000000 */
[----:B------:R-:W-:Y:S01]  /*a970*/  R2UR UR22, R19 ;  /* 0x00000000131672ca */ /* 0x000fe200000e0000 */
[----:B------:R-:W-:Y:S01]  /*a980*/  UIADD3 UR14, UP0, UR24, 0xf0, URZ ;  /* 0x000000f0180e7890 */ /* 0x000fe2000ff1e03f */
[----:B------:R-:W-:Y:S01]  /*a990*/  R2UR UR9, R10 ;  /* 0x000000000a0972ca */ /* 0x000fe200000e0000 */
[----:B------:R-:W-:Y:S01]  /*a9a0*/  IMAD.SHL.U32 R5, R5, 0x200, RZ ;  /* 0x0000020005057824 */ /* 0x000fe200078e00ff */
[----:B------:R-:W-:Y:S01]  /*a9b0*/  R2UR UR10, R11 ;  /* 0x000000000b0a72ca */ /* 0x000fe200000e0000 */
[----:B------:R-:W-:Y:S01]  /*a9c0*/  UIADD3 UR30, UP1, UR24, 0x1f0, URZ ;  /* 0x000001f0181e7890 */ /* 0x000fe2000ff3e03f */
[----:B------:R-:W-:Y:S01]  /*a9d0*/  R2UR UR12, R2 ;  /* 0x00000000020c72ca */ /* 0x000fe200000e0000 */
[--C-:B------:R-:W-:Y:S01]  /*a9e0*/  IMAD R9, R5, 0x2, R12.reuse ;  /* 0x0000000205097824 */ /* 0x100fe200078e020c */
[----:B------:R-:W-:Y:S01]  /*a9f0*/  LEA R5, R4, UR7, 0xd ;  /* 0x0000000704057c11 */ /* 0x000fe2000f8e68ff */
[----:B------:R-:W-:Y:S01]  /*aa00*/  UIADD3.X UR15, URZ, UR25, URZ, UP0, !UPT ;  /* 0x000000193f0f7290 */ /* 0x000fe200087fe43f */
[----:B------:R-:W-:Y:S01]  /*aa10*/  R2UR UR23, R22 ;  /* 0x00000000161772ca */ /* 0x000fe200000e0000 */
[----:B------:R-:W-:Y:S01]  /*aa20*/  UPRMT UR20, URZ, 0x5410, UR18 ;  /* 0x000054103f147896 */ /* 0x000fe20008000012 */
[----:B------:R-:W-:Y:S01]  /*aa30*/  R2UR UR8, R9 ;  /* 0x00000000090872ca */ /* 0x000fe200000e0000 */
[----:B------:R-:W-:Y:S01]  /*aa40*/  IMAD R5, R5, 0x2, R12 ;  /* 0x0000000205057824 */ /* 0x000fe200078e020c */
[----:B------:R-:W-:Y:S01]  /*aa50*/  ISETP.GT.AND P3, PT, R13, 0x1, PT ;  /* 0x000000010d00780c */ /* 0x000fe20003f64270 */
[----:B------:R-:W-:Y:S01]  /*aa60*/  VIADD R4, R4, 0x1 ;  /* 0x0000000104047836 */ /* 0x000fe20000000000 */
[----:B------:R-:W-:Y:S01]  /*aa70*/  UPRMT UR28, URZ, 0x5410, UR19 ;  /* 0x000054103f1c7896 */ /* 0x000fe20008000013 */
[----:B------:R-:W-:Y:S01]  /*aa80*/  VIADD R11, R11, 0x20 ;  /* 0x000000200b0b7836 */ /* 0x000fe20000000000 */
[----:B------:R-:W-:Y:S01]  /*aa90*/  R2UR UR11, R5 ;  /* 0x00000000050b72ca */ /* 0x000fe200000e0000 */
[----:B------:R-:W-:Y:S01]  /*aaa0*/  UIADD3.X UR31, URZ, UR25, URZ, UP1, !UPT ;  /* 0x000000193f1f7290 */ /* 0x000fe20008ffe43f */
[----:B------:R-:W-:Y:S01]  /*aab0*/  ISETP.NE.AND P1, PT, R4, 0xb, PT ;  /* 0x0000000b0400780c */ /* 0x000fe20003f25270 */
[----:B------:R-:W-:Y:S01]  /*aac0*/  UMOV UR16, 0x0 ;  /* 0x0000000000107882 */ /* 0x000fe20000000000 */
[----:B------:R-:W-:-:S02]  /*aad0*/  UMOV UR17, 0x10000000 ;  /* 0x1000000000117882 */ /* 0x000fc40000000000 */
[----:B------:R-:W-:Y:S01]  /*aae0*/  SEL R10, RZ, 0x1, P1 ;  /* 0x00000001ff0a7807 */ /* 0x000fe20000800000 */
[----:B------:R-:W-:Y:S01]  /*aaf0*/  UIADD3 UR8, UR8, 0x180, URZ ;  /* 0x0000018008087890 */ /* 0x000fe2000fffe03f */
[----:B------:R-:W-:Y:S02]  /*ab00*/  SEL R4, R4, RZ, P1 ;  /* 0x000000ff04047207 */ /* 0x000fe40000800000 */
[----:B------:R-:W-:-:S03]  /*ab10*/  LOP3.LUT R3, R3, R10, RZ, 0x3c, !PT ;  /* 0x0000000a03037212 */ /* 0x000fc600078e3cff */
[----:B------:R-:W-:-:S03]  /*ab20*/  UIADD3 UR21, UR11, 0xb180, URZ ;  /* 0x0000b1800b157890 */ /* 0x000fc6000fffe03f */
[----:B------:R-:W-:Y:S02]  /*ab30*/  UMOV UR11, UR22 ;  /* 0x00000016000b7c82 */ /* 0x000fe40008000000 */
[----:B------:R0:W-:Y:S02]  /*ab40*/  UTMALDG.3D.MULTICAST [UR8], [UR14], UR20, desc[UR16] ;  /* 0x000010080e0073b4 */ /* 0x0001e40008011814 */
[----:B0-----:R-:W-:Y:S01]  /*ab50*/  UMOV UR8, UR21 ;  /* 0x0000001500087c82 */ /* 0x001fe20008000000 */
[----:B------:R-:W-:Y:S02]  /*ab60*/  UMOV UR11, UR23 ;  /* 0x00000017000b7c82 */ /* 0x000fe40008000000 */
[----:B------:R0:W-:Y:S02]  /*ab70*/  UTMALDG.3D.MULTICAST [UR8], [UR30], UR28, desc[UR16] ;  /* 0x000010081e0073b4 */ /* 0x0001e4000801181c */
[----:B0-----:R-:W-:Y:S05]  /*ab80*/  @P3 BRA `(.L_x_303) ;  /* 0xfffffffc00343947 */ /* 0x001fea000383ffff */
.L_x_299:
[----:B------:R-:W-:Y:S05]  /*ab90*/  BSYNC B1 ;  /* 0x0000000000017941 */ /* 0x000fea0003800000 */
.L_x_298:
[----:B------:R-:W2:Y:S01]  /*aba0*/  LDL.64 R14, [R1] ;  /* 0x00000000010e7983 */ /* 0x000ea20000100a00 */
[----:B------:R-:W-:Y:S01]  /*abb0*/  LOP3.LUT P4, RZ, R8, 0xff, RZ, 0xc0, !PT ;  /* 0x000000ff08ff7812 */ /* 0x000fe2000788c0ff */
[----:B------:R-:W-:Y:S01]  /*abc0*/  VIADD R4, R7, UR40 ;  /* 0x0000002807047c36 */ /* 0x000fe20008000000 */
[----:B------:R-:W-:Y:S01]  /*abd0*/  ULDC.64 UR8, c[0x0][0x650] ;  /* 0x0001940000087ab9 */ /* 0x000fe20000000a00 */
[----:B------:R-:W-:Y:S01]  /*abe0*/  IMAD.U32 R7, RZ, RZ, UR40 ;  /* 0x00000028ff077e24 */ /* 0x000fe2000f8e00ff */
[----:B------:R-:W-:Y:S01]  /*abf0*/  UISETP.GE.U32.AND UP0, UPT, UR40, 0xb, UPT ;  /* 0x0000000b2800788c */ /* 0x000fe2000bf06070 */
[----:B------:R-:W-:Y:S01]  /*ac00*/  BSSY B1, `(.L_x_304) ;  /* 0x000006f000017945 */ /* 0x000fe20003800000 */
[----:B------:R-:W-:Y:S01]  /*ac10*/  ISETP.GT.U32.AND P1, PT, R4, 0xa, PT ;  /* 0x0000000a0400780c */ /* 0x000fe20003f24070 */
[----:B------:R-:W-:Y:S01]  /*ac20*/  IMAD.MOV.U32 R19, RZ, RZ, -0x1 ;  /* 0xffffffffff137424 */ /* 0x000fe200078e00ff */
[----:B------:R-:W-:Y:S01]  /*ac30*/  PRMT R8, RZ, 0x7610, R8 ;  /* 0x00007610ff087816 */ /* 0x000fe20000000008 */
[----:B------:R-:W-:Y:S01]  /*ac40*/  IMAD.MOV.U32 R22, RZ, RZ, -0x1 ;  /* 0xffffffffff167424 */ /* 0x000fe200078e00ff */
[----:B------:R-:W-:-:S02]  /*ac50*/  ISETP.LT.U32.AND P1, PT, R7, 0xb, P1 ;  /* 0x0000000b0700780c */ /* 0x000fc40000f21070 */
[----:B------:R-:W-:Y:S01]  /*ac60*/  PLOP3.LUT P3, PT, PT, PT, UP0, 0x80, 0x0 ;  /* 0x000000000000781c */ /* 0x000fe20003f6f008 */
[----:B------:R-:W0:Y:S01]  /*ac70*/  @P4 S2R R3, SR_CgaCtaId ;  /* 0x0000000000034919 */ /* 0x000e220000008800 */
[----:B------:R-:W-:-:S04]  /*ac80*/  @P4 MOV R2, 0x400 ;  /* 0x0000040000024802 */ /* 0x000fc80000000f00 */
[----:B0-----:R-:W-:Y:S01]  /*ac90*/  @P4 LEA R5, R3, R2, 0x18 ;  /* 0x0000000203054211 */ /* 0x001fe200078ec0ff */
[----:B------:R-:W-:-:S03]  /*aca0*/  IMAD.WIDE.U32 R2, R4, -0x45d1745d, RZ ;  /* 0xba2e8ba304027825 */ /* 0x000fc600078e00ff */
[----:B------:R0:W-:Y:S01]  /*acb0*/  @P4 SYNCS.ARRIVE.TRANS64.A1T0 RZ, [R5+URZ+0xe8], RZ ;  /* 0x0000e8ff05ff49a7 */ /* 0x0001e2000810003f */
[----:B------:R-:W-:Y:S01]  /*acc0*/  IMAD.MOV.U32 R2, RZ, RZ, -0x1 ;  /* 0xffffffffff027424 */ /* 0x000fe200078e00ff */
[----:B0-----:R-:W-:Y:S02]  /*acd0*/  SHF.R.U32.HI R5, RZ, 0x3, R3 ;  /* 0x00000003ff057819 */ /* 0x001fe40000011603 */
[----:B------:R-:W-:-:S03]  /*ace0*/  SEL R3, RZ, 0x1, !P1 ;  /* 0x00000001ff037807 */ /* 0x000fc60004800000 */
[----:B------:R-:W-:Y:S01]  /*acf0*/  IMAD R7, R5, -0xb, R4 ;  /* 0xfffffff505077824 */ /* 0x000fe200078e0204 */
[----:B------:R-:W-:Y:S02]  /*ad00*/  LOP3.LUT R0, R0, R3, RZ, 0x3c, !PT ;  /* 0x0000000300007212 */ /* 0x000fe400078e3cff */
[----:B------:R-:W-:Y:S02]  /*ad10*/  PRMT R3, RZ, 0x7610, R3 ;  /* 0x00007610ff037816 */ /* 0x000fe40000000003 */
[----:B------:R-:W-:Y:S02]  /*ad20*/  @P3 LOP3.LUT R0, R0, 0x1, R5, 0x78, !PT ;  /* 0x0000000100003812 */ /* 0x000fe400078e7805 */
[----:B--2---:R-:W-:-:S04]  /*ad30*/  IADD3 R18, P4, R18, R14, RZ ;  /* 0x0000000e12127210 */ /* 0x004fc80007f9e0ff */
[----:B------:R-:W-:Y:S01]  /*ad40*/  ISETP.GE.U32.AND P1, PT, R18, UR8, PT ;  /* 0x0000000812007c0c */ /* 0x000fe2000bf26070 */
[----:B------:R-:W-:-:S05]  /*ad50*/  IMAD.X R17, R17, 0x1, R23, P4 ;  /* 0x0000000111117824 */ /* 0x000fca00020e0617 */
[----:B------:R-:W-:-:S13]  /*ad60*/  ISETP.GE.U32.AND.EX P1, PT, R17, UR9, PT, P1 ;  /* 0x0000000911007c0c */ /* 0x000fda000bf26110 */
[----:B------:R-:W-:Y:S05]  /*ad70*/  @P1 BRA `(.L_x_305) ;  /* 0x00000004005c1947 */ /* 0x000fea0003800000 */
[----:B------:R-:W0:Y:S01]  /*ad80*/  S2R R11, SR_CTAID.X ;  /* 0x00000000000b7919 */ /* 0x000e220000002500 */
[----:B------:R-:W-:Y:S01]  /*ad90*/  ULDC.64 UR8, c[0x0][0x628] ;  /* 0x00018a0000087ab9 */ /* 0x000fe20000000a00 */
[----:B------:R-:W1:Y:S01]  /*ada0*/  LDC R12, c[0x0][0x144] ;  /* 0x00005100ff0c7b82 */ /* 0x000e620000000800 */
[----:B------:R-:W-:Y:S01]  /*adb0*/  ISETP.NE.U32.AND P1, PT, RZ, UR8, PT ;  /* 0x00000008ff007c0c */ /* 0x000fe2000bf25070 */
[----:B------:R-:W2:Y:S01]  /*adc0*/  S2R R9, SR_CTAID.Y ;  /* 0x0000000000097919 */ /* 0x000ea20000002600 */
[----:B------:R-:W-:Y:S01]  /*add0*/  ULDC UR10, c[0x0][0x150] ;  /* 0x00005400000a7ab9 */ /* 0x000fe20000000800 */
[----:B------:R-:W-:Y:S01]  /*ade0*/  ULDC UR11, c[0x0][0x630] ;  /* 0x00018c00000b7ab9 */ /* 0x000fe20000000800 */
[----:B------:R-:W-:Y:S01]  /*adf0*/  ISETP.NE.AND.EX P1, PT, RZ, UR9, PT, P1 ;  /* 0x00000009ff007c0c */ /* 0x000fe2000bf25310 */
[----:B------:R-:W-:Y:S01]  /*ae00*/  IMAD.MOV.U32 R2, RZ, RZ, R18 ;  /* 0x000000ffff027224 */ /* 0x000fe200078e0012 */
[----:B0-----:R-:W-:-:S05]  /*ae10*/  I2FP.F32.U32 R3, R11 ;  /* 0x0000000b00037245 */ /* 0x001fca0000201000 */
[----:B------:R-:W-:Y:S01]  /*ae20*/  FMUL R14, R3, UR10 ;  /* 0x0000000a030e7c20 */ /* 0x000fe20008400000 */
[----:B------:R-:W-:-:S05]  /*ae30*/  IMAD.MOV.U32 R3, RZ, RZ, R17 ;  /* 0x000000ffff037224 */ /* 0x000fca00078e0011 */
[----:B--2---:R-:W-:Y:S05]  /*ae40*/  @!P1 BRA `(.L_x_306) ;  /* 0x0000000000289947 */ /* 0x004fea0003800000 */
[----:B------:R-:W-:Y:S02]  /*ae50*/  ULDC UR10, c[0x0][0x634] ;  /* 0x00018d00000a7ab9 */ /* 0x000fe40000000800 */
[----:B------:R-:W-:-:S05]  /*ae60*/  IADD3 R3, P1, R18, UR10, RZ ;  /* 0x0000000a12037c10 */ /* 0x000fca000ff3e0ff */
[----:B------:R-:W-:-:S04]  /*ae70*/  IMAD.X R13, RZ, RZ, R17, P1 ;  /* 0x000000ffff0d7224 */ /* 0x000fc800008e0611 */
[----:B------:R-:W-:-:S04]  /*ae80*/  IMAD.WIDE.U32 R4, R13, UR8, RZ ;  /* 0x000000080d047c25 */ /* 0x000fc8000f8e00ff */
[----:B------:R-:W-:-:S04]  /*ae90*/  IMAD.WIDE.U32 R4, P1, R3, UR9, R4 ;  /* 0x0000000903047c25 */ /* 0x000fc8000f820004 */
[----:B------:R-:W-:-:S04]  /*aea0*/  IMAD.WIDE.U32 R2, R3, UR8, RZ ;  /* 0x0000000803027c25 */ /* 0x000fc8000f8e00ff */
[----:B------:R-:W-:Y:S01]  /*aeb0*/  IMAD.MOV.U32 R2, RZ, RZ, R5 ;  /* 0x000000ffff027224 */ /* 0x000fe200078e0005 */
[----:B------:R-:W-:Y:S01]  /*aec0*/  IADD3 RZ, P3, R3, R4, RZ ;  /* 0x0000000403ff7210 */ /* 0x000fe20007f7e0ff */
[----:B------:R-:W-:-:S04]  /*aed0*/  IMAD.X R3, RZ, RZ, RZ, P1 ;  /* 0x000000ffff037224 */ /* 0x000fc800008e06ff */
[----:B------:R-:W-:-:S08]  /*aee0*/  IMAD.WIDE.U32.X R2, R13, UR9, R2, P3 ;  /* 0x000000090d027c25 */ /* 0x000fd000098e0402 */
.L_x_306:
[--C-:B------:R-:W-:Y:S01]  /*aef0*/  SHF.R.U64 R10, R2, UR11, R3.reuse ;  /* 0x0000000b020a7c19 */ /* 0x100fe20008001203 */
[----:B------:R-:W0:Y:S01]  /*af00*/  F2I.U32.TRUNC.NTZ R14, R14 ;  /* 0x0000000e000e7305 */ /* 0x000e22000020f000 */
[----:B------:R-:W-:Y:S01]  /*af10*/  SHF.R.U32.HI R2, RZ, UR11, R3 ;  /* 0x0000000bff027c19 */ /* 0x000fe20008011603 */
[----:B------:R-:W-:Y:S01]  /*af20*/  ULDC.64 UR8, c[0x0][0x620] ;  /* 0x0001880000087ab9 */ /* 0x000fe20000000a00 */
[----:B------:R-:W-:Y:S01]  /*af30*/  IADD3 R5, P1, RZ, -R10, RZ ;  /* 0x8000000aff057210 */ /* 0x000fe20007f3e0ff */
[----:B------:R-:W-:Y:S01]  /*af40*/  IMAD.MOV.U32 R3, RZ, RZ, R17 ;  /* 0x000000ffff037224 */ /* 0x000fe200078e0011 */
[----:B------:R-:W-:-:S03]  /*af50*/  ULDC.64 UR10, c[0x0][0x640] ;  /* 0x00019000000a7ab9 */ /* 0x000fc60000000a00 */
[----:B------:R-:W-:Y:S01]  /*af60*/  IMAD.X R2, RZ, RZ, ~R2, P1 ;  /* 0x000000ffff027224 */ /* 0x000fe200008e0e02 */
[----:B------:R-:W-:-:S03]  /*af70*/  ISETP.NE.U32.AND P1, PT, RZ, UR10, PT ;  /* 0x0000000aff007c0c */ /* 0x000fc6000bf25070 */
[----:B------:R-:W-:Y:S01]  /*af80*/  IMAD R4, R2, UR8, RZ ;  /* 0x0000000802047c24 */ /* 0x000fe2000f8e02ff */
[----:B------:R-:W-:Y:S01]  /*af90*/  ISETP.NE.AND.EX P1, PT, RZ, UR11, PT, P1 ;  /* 0x0000000bff007c0c */ /* 0x000fe2000bf25310 */
[----:B------:R-:W-:-:S04]  /*afa0*/  IMAD.MOV.U32 R2, RZ, RZ, R18 ;  /* 0x000000ffff027224 */ /* 0x000fc800078e0012 */
[----:B------:R-:W-:Y:S01]  /*afb0*/  IMAD.WIDE.U32 R2, R5, UR8, R2 ;  /* 0x0000000805027c25 */ /* 0x000fe2000f8e0002 */
[----:B------:R-:W-:-:S03]  /*afc0*/  ULDC UR8, c[0x0][0x618] ;  /* 0x0001860000087ab9 */ /* 0x000fc60000000800 */
[----:B------:R-:W-:Y:S01]  /*afd0*/  IMAD R5, R5, UR9, R4 ;  /* 0x0000000905057c24 */ /* 0x000fe2000f8e0204 */
[----:B------:R-:W-:Y:S01]  /*afe0*/  ULDC UR9, c[0x0][0x154] ;  /* 0x0000550000097ab9 */ /* 0x000fe20000000800 */
[----:B0-----:R-:W-:Y:S02]  /*aff0*/  IMAD.MOV R4, RZ, RZ, -R14 ;  /* 0x000000ffff047224 */ /* 0x001fe400078e0a0e */
[----:B------:R-:W0:Y:S01]  /*b000*/  LDC R14, c[0x0][0x148] ;  /* 0x00005200ff0e7b82 */ /* 0x000e220000000800 */
[----:B------:R-:W-:Y:S02]  /*b010*/  IMAD.IADD R3, R3, 0x1, R5 ;  /* 0x0000000103037824 */ /* 0x000fe400078e0205 */
[----:B-1----:R-:W-:Y:S01]  /*b020*/  IMAD R11, R12, R4, R11 ;  /* 0x000000040c0b7224 */ /* 0x002fe200078e020b */
[----:B------:R-:W-:Y:S02]  /*b030*/  I2FP.F32.U32 R4, R9 ;  /* 0x0000000900047245 */ /* 0x000fe40000201000 */
[----:B------:R-:W-:-:S02]  /*b040*/  SHF.R.U64 R12, R2, UR8, R3 ;  /* 0x00000008020c7c19 */ /* 0x000fc40008001203 */
[----:B------:R-:W-:Y:S01]  /*b050*/  SHF.R.U32.HI R3, RZ, UR8, R3 ;  /* 0x00000008ff037c19 */ /* 0x000fe20008011603 */
[----:B------:R-:W-:Y:S01]  /*b060*/  FMUL R4, R4, UR9 ;  /* 0x0000000904047c20 */ /* 0x000fe20008400000 */
[----:B------:R-:W-:Y:S02]  /*b070*/  ULDC UR8, c[0x0][0x608] ;  /* 0x0001820000087ab9 */ /* 0x000fe40000000800 */
[--C-:B------:R-:W-:Y:S01]  /*b080*/  SHF.R.U64 R15, R12, UR8, R3.reuse ;  /* 0x000000080c0f7c19 */ /* 0x100fe20008001203 */
[----:B------:R1:W2:Y:S01]  /*b090*/  F2I.U32.TRUNC.NTZ R20, R4 ;  /* 0x0000000400147305 */ /* 0x0002a2000020f000 */
[----:B------:R-:W-:Y:S01]  /*b0a0*/  SHF.R.U32.HI R2, RZ, UR8, R3 ;  /* 0x00000008ff027c19 */ /* 0x000fe20008011603 */
[----:B------:R-:W-:-:S03]  /*b0b0*/  ULDC UR8, c[0x0][0x658] ;  /* 0x0001960000087ab9 */ /* 0x000fc60000000800 */
[--C-:B------:R-:W-:Y:S02]  /*b0c0*/  SHF.R.U64 R13, R15, UR8, R2.reuse ;  /* 0x000000080f0d7c19 */ /* 0x100fe40008001202 */
[----:B------:R-:W-:-:S03]  /*b0d0*/  SHF.R.U32.HI R19, RZ, UR8, R2 ;  /* 0x00000008ff137c19 */ /* 0x000fc60008011602 */
[----:B------:R-:W-:Y:S02]  /*b0e0*/  IMAD.MOV.U32 R2, RZ, RZ, R13 ;  /* 0x000000ffff027224 */ /* 0x000fe400078e000d */
[----:B------:R-:W-:Y:S01]  /*b0f0*/  IMAD.MOV.U32 R3, RZ, RZ, R19 ;  /* 0x000000ffff037224 */ /* 0x000fe200078e0013 */
[----:B-1----:R-:W-:Y:S06]  /*b100*/  @!P1 BRA `(.L_x_307) ;  /* 0x0000000000289947 */ /* 0x002fec0003800000 */
        /* <DEDUP_REMOVED lines=10> */
.L_x_307:
[----:B------:R-:W1:Y:S01]  /*b1b0*/  LDC R4, c[0x0][0x65c] ;  /* 0x00019700ff047b82 */ /* 0x000e620000000800 */
[----:B------:R-:W-:Y:S01]  /*b1c0*/  ULDC UR8, c[0x0][0x648] ;  /* 0x0001920000087ab9 */ /* 0x000fe20000000800 */
[----:B------:R-:W-:Y:S01]  /*b1d0*/  LOP3.LUT R15, R15, UR13, RZ, 0xc0, !PT ;  /* 0x0000000d0f0f7c12 */ /* 0x000fe2000f8ec0ff */
[----:B--2---:R-:W-:Y:S01]  /*b1e0*/  IMAD.MOV R20, RZ, RZ, -R20 ;  /* 0x000000ffff147224 */ /* 0x004fe200078e0a14 */
[----:B------:R-:W-:Y:S01]  /*b1f0*/  SHF.R.U64 R2, R2, UR8, R3 ;  /* 0x0000000802027c19 */ /* 0x000fe20008001203 */
[----:B------:R-:W-:Y:S01]  /*b200*/  ULDC UR8, c[0x0][0x638] ;  /* 0x00018e0000087ab9 */ /* 0x000fe20000000800 */
[----:B------:R-:W-:Y:S01]  /*b210*/  LOP3.LUT R12, R12, UR4, RZ, 0xc0, !PT ;  /* 0x000000040c0c7c12 */ /* 0x000fe2000f8ec0ff */
[----:B------:R-:W-:Y:S01]  /*b220*/  ULDC UR9, c[0x0][0x610] ;  /* 0x0001840000097ab9 */ /* 0x000fe20000000800 */
[----:B------:R-:W-:Y:S01]  /*b230*/  IMAD.MOV.U32 R3, RZ, RZ, 0x1 ;  /* 0x00000001ff037424 */ /* 0x000fe200078e00ff */
[----:B-1----:R-:W-:Y:S01]  /*b240*/  ISETP.NE.AND P1, PT, R4, 0x1, PT ;  /* 0x000000010400780c */ /* 0x002fe20003f25270 */
[----:B------:R-:W-:-:S02]  /*b250*/  IMAD.MOV R4, RZ, RZ, -R2 ;  /* 0x000000ffff047224 */ /* 0x000fc400078e0a02 */
[----:B------:R-:W-:Y:S02]  /*b260*/  IMAD R2, R2, UR5, R15 ;  /* 0x0000000502027c24 */ /* 0x000fe4000f8e020f */
[----:B------:R-:W-:Y:S01]  /*b270*/  IMAD R13, R4, UR8, R13 ;  /* 0x00000008040d7c24 */ /* 0x000fe2000f8e020d */
[----:B------:R-:W-:-:S07]  /*b280*/  ULDC UR8, c[0x0][0x600] ;  /* 0x0001800000087ab9 */ /* 0x000fce0000000800 */
[----:B0-----:R-:W-:-:S04]  /*b290*/  @P1 IMAD R11, R14, R20, R9 ;  /* 0x000000140e0b1224 */ /* 0x001fc800078e0209 */
[----:B------:R-:W-:Y:S02]  /*b2a0*/  IMAD R11, R2, UR9, R11 ;  /* 0x00000009020b7c24 */ /* 0x000fe4000f8e020b */
[----:B------:R-:W-:-:S05]  /*b2b0*/  IMAD R2, R13, UR8, R12 ;  /* 0x000000080d027c24 */ /* 0x000fca000f8e020c */
[----:B------:R-:W-:Y:S02]  /*b2c0*/  SEL R22, R2, R11, !P1 ;  /* 0x0000000b02167207 */ /* 0x000fe40004800000 */
[----:B------:R-:W-:Y:S01]  /*b2d0*/  SEL R19, R11, R2, !P1 ;  /* 0x000000020b137207 */ /* 0x000fe20004800000 */
[----:B------:R-:W-:-:S07]  /*b2e0*/  IMAD.MOV.U32 R2, RZ, RZ, R10 ;  /* 0x000000ffff027224 */ /* 0x000fce00078e000a */
.L_x_305:
[----:B------:R-:W-:Y:S05]  /*b2f0*/  BSYNC B1 ;  /* 0x0000000000017941 */ /* 0x000fea0003800000 */
.L_x_304:
[----:B------:R-:W-:-:S13]  /*b300*/  LOP3.LUT P1, RZ, R3, 0xff, RZ, 0xc0, !PT ;  /* 0x000000ff03ff7812 */ /* 0x000fda000782c0ff */
[----:B------:R-:W-:Y:S05]  /*b310*/  @P1 BRA `(.L_x_308) ;  /* 0xfffffff400181947 */ /* 0x000fea000383ffff */
[----:B------:R-:W-:Y:S05]  /*b320*/  BSYNC B0 ;  /* 0x0000000000007941 */ /* 0x000fea0003800000 */
.L_x_296:
[----:B------:R-:W-:-:S03]  /*b330*/  UMOV UR8, 0xffffffff ;  /* 0xffffffff00087882 */ /* 0x000fc60000000000 */
[----:B------:R-:W-:Y:S05]  /*b340*/  BRA.DIV UR8, `(.L_x_309) ;  /* 0x0000000a083c7947 */ /* 0x000fea000b800000 */
[----:B------:R-:W-:-:S13]  /*b350*/  ELECT P6, URZ, PT ;  /* 0x00000000003f782f */ /* 0x000fda00038c0000 */
.L_x_332:
[----:B------:R-:W-:Y:S04]  /*b360*/  BSSY B0, `(.L_x_310) ;  /* 0x000006a000007945 */ /* 0x000fe80003800000 */
[----:B------:R-:W-:Y:S05]  /*b370*/  @!P6 BRA `(.L_x_311) ;  /* 0x0000000400a0e947 */ /* 0x000fea0003800000 */
[----:B------:R-:W-:-:S04]  /*b380*/  LOP3.LUT R16, R16, 0x2, RZ, 0xfc, !PT ;  /* 0x0000000210107812 */ /* 0x000fc800078efcff */
[----:B------:R-:W-:-:S13]  /*b390*/  ISETP.NE.AND P0, PT, R16, 0x3, PT ;  /* 0x000000031000780c */ /* 0x000fda0003f05270 */
[----:B------:R-:W-:Y:S05]  /*b3a0*/  @!P0 BRA `(.L_x_312) ;  /* 0x0000000000048947 */ /* 0x000fea0003800000 */
[----:B------:R-:W-:Y:S01]  /*b3b0*/  BPT.TRAP 0x1 ;  /* 0x000000040000795c */ /* 0x000fe20000300000 */
.L_x_312:
[----:B------:R-:W0:Y:S01]  /*b3c0*/  S2R R3, SR_CgaCtaId ;  /* 0x0000000000037919 */ /* 0x000e220000008800 */
[----:B------:R-:W-:Y:S02]  /*b3d0*/  MOV R2, 0x400 ;  /* 0x0000040000027802 */ /* 0x000fe40000000f00 */
[----:B------:R-:W-:Y:S02]  /*b3e0*/  SHF.L.U32 R4, R0, 0x1f, RZ ;  /* 0x0000001f00047819 */ /* 0x000fe400000006ff */
[----:B0-----:R-:W-:-:S05]  /*b3f0*/  LEA R2, R3, R2, 0x18 ;  /* 0x0000000203027211 */ /* 0x001fca00078ec0ff */
[----:B------:R-:W-:-:S04]  /*b400*/  VIADD R2, R2, 0x58 ;  /* 0x0000005802027836 */ /* 0x000fc80000000000 */
[C---:B------:R-:W-:Y:S02]  /*b410*/  IMAD R9, R7.reuse, 0x8, R2 ;  /* 0x0000000807097824 */ /* 0x040fe400078e0202 */
[----:B------:R-:W-:Y:S02]  /*b420*/  VIADD R7, R7, 0x1 ;  /* 0x0000000107077836 */ /* 0x000fe40000000000 */
[----:B------:R-:W0:Y:S03]  /*b430*/  SYNCS.PHASECHK.TRANS64.TRYWAIT P0, [R9+URZ], R4 ;  /* 0x00000004090075a7 */ /* 0x000e26000800017f */
[----:B------:R-:W-:-:S04]  /*b440*/  ISETP.NE.AND P1, PT, R7, 0xb, PT ;  /* 0x0000000b0700780c */ /* 0x000fc80003f25270 */
[----:B------:R-:W-:Y:S02]  /*b450*/  SEL R3, RZ, 0x1, P1 ;  /* 0x00000001ff037807 */ /* 0x000fe40000800000 */
[----:B------:R-:W-:Y:S02]  /*b460*/  SEL R7, R7, RZ, P1 ;  /* 0x000000ff07077207 */ /* 0x000fe40000800000 */
[----:B------:R-:W-:-:S03]  /*b470*/  LOP3.LUT R6, R0, R3, RZ, 0x3c, !PT ;  /* 0x0000000300067212 */ /* 0x000fc600078e3cff */
[----:B------:R-:W-:Y:S01]  /*b480*/  IMAD R8, R7, 0x8, R2 ;  /* 0x0000000807087824 */ /* 0x000fe200078e0202 */
[----:B------:R-:W-:Y:S01]  /*b490*/  SHF.L.U32 R5, R6, 0x1f, RZ ;  /* 0x0000001f06057819 */ /* 0x000fe200000006ff */
[----:B0-----:R-:W-:Y:S06]  /*b4a0*/  @!P0 BRA `(.L_x_313) ;  /* 0x0000000800048947 */ /* 0x001fec0003800000 */
.L_x_333:
[----:B------:R-:W1:Y:S01]  /*b4b0*/  SYNCS.PHASECHK.TRANS64.TRYWAIT P0, [R8+URZ], R5 ;  /* 0x00000005080075a7 */ /* 0x000e62000800017f */
[----:B------:R-:W-:-:S05]  /*b4c0*/  VIADD R0, R7, 0x1 ;  /* 0x0000000107007836 */ /* 0x000fca0000000000 */
[----:B------:R-:W-:-:S04]  /*b4d0*/  ISETP.NE.AND P1, PT, R0, 0xb, PT ;  /* 0x0000000b0000780c */ /* 0x000fc80003f25270 */
[----:B------:R-:W-:Y:S02]  /*b4e0*/  SEL R3, RZ, 0x1, P1 ;  /* 0x00000001ff037807 */ /* 0x000fe40000800000 */
[----:B------:R-:W-:Y:S02]  /*b4f0*/  SEL R7, R0, RZ, P1 ;  /* 0x000000ff00077207 */ /* 0x000fe40000800000 */
[----:B------:R-:W-:-:S03]  /*b500*/  LOP3.LUT R6, R6, R3, RZ, 0x3c, !PT ;  /* 0x0000000306067212 */ /* 0x000fc600078e3cff */
[----:B0-----:R-:W-:Y:S01]  /*b510*/  IMAD R9, R7, 0x8, R2 ;  /* 0x0000000807097824 */ /* 0x001fe200078e0202 */
[----:B------:R-:W-:Y:S01]  /*b520*/  SHF.L.U32 R4, R6, 0x1f, RZ ;  /* 0x0000001f06047819 */ /* 0x000fe200000006ff */
[----:B-1----:R-:W-:Y:S06]  /*b530*/  @!P0 BRA `(.L_x_314) ;  /* 0x0000000400f48947 */ /* 0x002fec0003800000 */
.L_x_334:
        /* <DEDUP_REMOVED lines=9> */
.L_x_335:
        /* <DEDUP_REMOVED lines=9> */
.L_x_336:
        /* <DEDUP_REMOVED lines=9> */
.L_x_337:
        /* <DEDUP_REMOVED lines=9> */
.L_x_338:
        /* <DEDUP_REMOVED lines=9> */
.L_x_339:
        /* <DEDUP_REMOVED lines=9> */
.L_x_340:
[----:B------:R-:W1:Y:S01]  /*b8a0*/  SYNCS.PHASECHK.TRANS64.TRYWAIT P0, [R9+URZ], R4 ;  /* 0x00000004090075a7 */ /* 0x000e62000800017f */
[----:B------:R-:W-:-:S05]  /*b8b0*/  VIADD R0, R7, 0x1 ;  /* 0x0000000107007836 */ /* 0x000fca0000000000 */
[----:B------:R-:W-:-:S04]  /*b8c0*/  ISETP.NE.AND P1, PT, R0, 0xb, PT ;  /* 0x0000000b0000780c */ /* 0x000fc80003f25270 */
[----:B------:R-:W-:Y:S02]  /*b8d0*/  SEL R3, RZ, 0x1, P1 ;  /* 0x00000001ff037807 */ /* 0x000fe40000800000 */
[----:B------:R-:W-:Y:S02]  /*b8e0*/  SEL R7, R0, RZ, P1 ;  /* 0x000000ff00077207 */ /* 0x000fe40000800000 */
[----:B------:R-:W-:-:S03]  /*b8f0*/  LOP3.LUT R11, R6, R3, RZ, 0x3c, !PT ;  /* 0x00000003060b7212 */ /* 0x000fc600078e3cff */
[----:B------:R-:W-:Y:S01]  /*b900*/  IMAD R6, R7, 0x8, R2 ;  /* 0x0000000807067824 */ /* 0x000fe200078e0202 */
[----:B0-----:R-:W-:Y:S01]  /*b910*/  SHF.L.U32 R5, R11, 0x1f, RZ ;  /* 0x0000001f0b057819 */ /* 0x001fe200000006ff */
[----:B-1----:R-:W-:Y:S06]  /*b920*/  @!P0 BRA `(.L_x_321) ;  /* 0x0000000400848947 */ /* 0x002fec0003800000 */
.L_x_341:
[----:B------:R-:W1:Y:S01]  /*b930*/  SYNCS.PHASECHK.TRANS64.TRYWAIT P0, [R6+URZ], R5 ;  /* 0x00000005060075a7 */ /* 0x000e62000800017f */
[----:B------:R-:W-:-:S05]  /*b940*/  VIADD R0, R7, 0x1 ;  /* 0x0000000107007836 */ /* 0x000fca0000000000 */
[----:B------:R-:W-:-:S04]  /*b950*/  ISETP.NE.AND P1, PT, R0, 0xb, PT ;  /* 0x0000000b0000780c */ /* 0x000fc80003f25270 */
[----:B0-----:R-:W-:Y:S02]  /*b960*/  SEL R4, RZ, 0x1, P1 ;  /* 0x00000001ff047807 */ /* 0x001fe40000800000 */
[----:B------:R-:W-:Y:S02]  /*b970*/  SEL R3, R0, RZ, P1 ;  /* 0x000000ff00037207 */ /* 0x000fe40000800000 */
[----:B------:R-:W-:Y:S01]  /*b980*/  LOP3.LUT R0, R11, R4, RZ, 0x3c, !PT ;  /* 0x000000040b007212 */ /* 0x000fe200078e3cff */
[----:B-1----:R-:W-:Y:S06]  /*b990*/  @!P0 BRA `(.L_x_322) ;  /* 0x00000004007c8947 */ /* 0x002fec0003800000 */
.L_x_342:
[----:B------:R-:W-:Y:S01]  /*b9a0*/  IMAD R3, R3, 0x8, R2 ;  /* 0x0000000803037824 */ /* 0x000fe200078e0202 */
[----:B------:R-:W-:-:S07]  /*b9b0*/  SHF.L.U32 R0, R0, 0x1f, RZ ;  /* 0x0000001f00007819 */ /* 0x000fce00000006ff */
.L_x_323:
[----:B-1----:R1:W2:Y:S02]  /*b9c0*/  SYNCS.PHASECHK.TRANS64.TRYWAIT P0, [R3+URZ], R0 ;  /* 0x00000000030075a7 */ /* 0x0022a4000800017f */
[----:B--2---:R-:W-:Y:S05]  /*b9d0*/  @!P0 NANOSLEEP.SYNCS 0x989680 ;  /* 0x009896800000895d */ /* 0x004fea0003900000 */
[----:B------:R-:W2:Y:S02]  /*b9e0*/  @!P0 SYNCS.PHASECHK.TRANS64 P0, [R3+URZ], R0 ;  /* 0x00000000030085a7 */ /* 0x000ea4000800007f */
[----:B--2---:R-:W-:Y:S05]  /*b9f0*/  @!P0 BRA `(.L_x_323) ;  /* 0xfffffffc00f08947 */ /* 0x004fea000383ffff */
.L_x_311:
[----:B------:R-:W-:Y:S05]  /*ba00*/  BSYNC B0 ;  /* 0x0000000000007941 */ /* 0x000fea0003800000 */
.L_x_310:
[----:B------:R-:W-:Y:S05]  /*ba10*/  EXIT ;  /* 0x000000000000794d */ /* 0x000fea0003800000 */
.L_x_20:
[----:B-1----:R1:W2:Y:S02]  /*ba20*/  SYNCS.PHASECHK.TRANS64.TRYWAIT P0, [R161+URZ], R0 ;  /* 0x00000000a10075a7 */ /* 0x0022a4000800017f */
[----:B--2---:R-:W-:Y:S05]  /*ba30*/  @!P0 NANOSLEEP.SYNCS 0x989680 ;  /* 0x009896800000895d */ /* 0x004fea0003900000 */
[----:B------:R-:W2:Y:S02]  /*ba40*/  @!P0 SYNCS.PHASECHK.TRANS64 P0, [R161+URZ], R0 ;  /* 0x00000000a10085a7 */ /* 0x000ea4000800007f */
[----:B--2---:R-:W-:Y:S05]  /*ba50*/  @!P0 BRA `(.L_x_20) ;  /* 0xfffffffc00f08947 */ /* 0x004fea000383ffff */
[----:B------:R-:W-:Y:S05]  /*ba60*/  BRA `(.L_x_324) ;  /* 0xffffff5c00607947 */ /* 0x000fea000383ffff */
.L_x_25:
[----:B--2---:R2:W3:Y:S02]  /*ba70*/  SYNCS.PHASECHK.TRANS64.TRYWAIT P1, [R3+URZ], R0 ;  /* 0x00000000030075a7 */ /* 0x0044e4000802017f */
[----:B---3--:R-:W-:Y:S05]  /*ba80*/  @!P1 NANOSLEEP.SYNCS 0x989680 ;  /* 0x009896800000995d */ /* 0x008fea0003900000 */
[----:B------:R-:W3:Y:S02]  /*ba90*/  @!P1 SYNCS.PHASECHK.TRANS64 P1, [R3+URZ], R0 ;  /* 0x00000000030095a7 */ /* 0x000ee4000802007f */
[----:B---3--:R-:W-:Y:S05]  /*baa0*/  @!P1 BRA `(.L_x_25) ;  /* 0xfffffffc00f09947 */ /* 0x008fea000383ffff */
[----:B------:R-:W-:Y:S05]  /*bab0*/  BRA `(.L_x_24) ;  /* 0xffffff5c00cc7947 */ /* 0x000fea000383ffff */
.L_x_30:
[----:B--2---:R-:W-:-:S04]  /*bac0*/  IMAD.U32 R5, RZ, RZ, UR4 ;  /* 0x00000004ff057e24 */ /* 0x004fc8000f8e00ff */
[----:B------:R2:W3:Y:S03]  /*bad0*/  SYNCS.PHASECHK.TRANS64.TRYWAIT P1, [R5+URZ], R4 ;  /* 0x00000004050075a7 */ /* 0x0004e6000802017f */
[----:B---3--:R-:W-:Y:S05]  /*bae0*/  @!P1 NANOSLEEP.SYNCS 0x989680 ;  /* 0x009896800000995d */ /* 0x008fea0003900000 */
[----:B------:R-:W3:Y:S02]  /*baf0*/  @!P1 SYNCS.PHASECHK.TRANS64 P1, [R5+URZ], R4 ;  /* 0x00000004050095a7 */ /* 0x000ee4000802007f */
[----:B---3--:R-:W-:Y:S05]  /*bb00*/  @!P1 BRA `(.L_x_30) ;  /* 0xfffffffc00ec9947 */ /* 0x008fea000383ffff */
[----:B------:R-:W-:Y:S05]  /*bb10*/  BRA `(.L_x_29) ;  /* 0xffffff6000607947 */ /* 0x000fea000383ffff */
.L_x_36:
[----:B-1----:R1:W2:Y:S02]  /*bb20*/  SYNCS.PHASECHK.TRANS64.TRYWAIT P0, [R161+URZ+0x10], R0 ;  /* 0x00001000a10075a7 */ /* 0x0022a4000800017f */
[----:B--2---:R-:W-:Y:S05]  /*bb30*/  @!P0 NANOSLEEP.SYNCS 0x989680 ;  /* 0x009896800000895d */ /* 0x004fea0003900000 */
[----:B------:R-:W2:Y:S02]  /*bb40*/  @!P0 SYNCS.PHASECHK.TRANS64 P0, [R161+URZ+0x10], R0 ;  /* 0x00001000a10085a7 */ /* 0x000ea4000800007f */
[----:B--2---:R-:W-:Y:S05]  /*bb50*/  @!P0 BRA `(.L_x_36) ;  /* 0xfffffffc00f08947 */ /* 0x004fea000383ffff */
[----:B------:R-:W-:Y:S05]  /*bb60*/  BRA `(.L_x_325) ;  /* 0xffffff6400707947 */ /* 0x000fea000383ffff */
.L_x_297:
[----:B------:R-:W-:Y:S01]  /*bb70*/  BSSY B1, `(.L_x_326) ;  /* 0x0000006000017945 */ /* 0x000fe20003800000 */
[----:B------:R-:W-:-:S07]  /*bb80*/  IMAD.MOV.U32 R15, RZ, RZ, -0x1 ;  /* 0xffffffffff0f7424 */ /* 0x000fce00078e00ff */
[----:B-----5:R-:W-:Y:S05]  /*bb90*/  WARPSYNC.COLLECTIVE R15, `(.L_x_327) ;  /* 0x000000000f0c7348 */ /* 0x020fea0003c00000 */
[----:B------:R-:W-:Y:S02]  /*bba0*/  ELECT P6, UR62, PT ;  /* 0x00000000003e782f */ /* 0x000fe400038c0000 */
[----:B------:R-:W-:Y:S01]  /*bbb0*/  MOV R14, UR62 ;  /* 0x0000003e000e7c02 */ /* 0x000fe20008000f00 */
[----:B-----5:R-:W-:Y:S10]  /*bbc0*/  ENDCOLLECTIVE ;  /* 0x000000000000791b */ /* 0x020ff40003800000 */
.L_x_327:
[----:B------:R-:W-:Y:S05]  /*bbd0*/  BSYNC B1 ;  /* 0x0000000000017941 */ /* 0x000fea0003800000 */
.L_x_326:
[----:B------:R-:W-:Y:S05]  /*bbe0*/  BRA `(.L_x_328) ;  /* 0xffffffe800f07947 */ /* 0x000fea000383ffff */
.L_x_300:
[----:B0-----:R0:W1:Y:S02]  /*bbf0*/  SYNCS.PHASECHK.TRANS64.TRYWAIT P1, [R10+URZ+0x58], R5 ;  /* 0x000058050a0075a7 */ /* 0x001064000802017f */
[----:B-1----:R-:W-:Y:S05]  /*bc00*/  @!P1 NANOSLEEP.SYNCS 0x989680 ;  /* 0x009896800000995d */ /* 0x002fea0003900000 */
[----:B------:R-:W1:Y:S02]  /*bc10*/  @!P1 SYNCS.PHASECHK.TRANS64 P1, [R10+URZ+0x58], R5 ;  /* 0x000058050a0095a7 */ /* 0x000e64000802007f */
[----:B-1----:R-:W-:Y:S05]  /*bc20*/  @!P1 BRA `(.L_x_300) ;  /* 0xfffffffc00f09947 */ /* 0x002fea000383ffff */
[----:B------:R-:W-:Y:S05]  /*bc30*/  BRA `(.L_x_329) ;  /* 0xffffffec00287947 */ /* 0x000fea000383ffff */
.L_x_309:
[----:B------:R-:W-:Y:S01]  /*bc40*/  BSSY B0, `(.L_x_330) ;  /* 0x0000006000007945 */ /* 0x000fe20003800000 */
[----:B------:R-:W-:-:S07]  /*bc50*/  IMAD.MOV.U32 R15, RZ, RZ, -0x1 ;  /* 0xffffffffff0f7424 */ /* 0x000fce00078e00ff */
[----:B-----5:R-:W-:Y:S05]  /*bc60*/  WARPSYNC.COLLECTIVE R15, `(.L_x_331) ;  /* 0x000000000f0c7348 */ /* 0x020fea0003c00000 */
[----:B------:R-:W-:Y:S02]  /*bc70*/  ELECT P6, UR62, PT ;  /* 0x00000000003e782f */ /* 0x000fe400038c0000 */
[----:B------:R-:W-:Y:S01]  /*bc80*/  MOV R14, UR62 ;  /* 0x0000003e000e7c02 */ /* 0x000fe20008000f00 */
[----:B-----5:R-:W-:Y:S10]  /*bc90*/  ENDCOLLECTIVE ;  /* 0x000000000000791b */ /* 0x020ff40003800000 */
.L_x_331:
[----:B------:R-:W-:Y:S05]  /*bca0*/  BSYNC B0 ;  /* 0x0000000000007941 */ /* 0x000fea0003800000 */
.L_x_330:
[----:B------:R-:W-:Y:S05]  /*bcb0*/  BRA `(.L_x_332) ;  /* 0xfffffff400a87947 */ /* 0x000fea000383ffff */
.L_x_313:
[----:B0-----:R0:W1:Y:S02]  /*bcc0*/  SYNCS.PHASECHK.TRANS64.TRYWAIT P0, [R9+URZ], R4 ;  /* 0x00000004090075a7 */ /* 0x001064000800017f */
[----:B-1----:R-:W-:Y:S05]  /*bcd0*/  @!P0 NANOSLEEP.SYNCS 0x989680 ;  /* 0x009896800000895d */ /* 0x002fea0003900000 */
[----:B------:R-:W1:Y:S02]  /*bce0*/  @!P0 SYNCS.PHASECHK.TRANS64 P0, [R9+URZ], R4 ;  /* 0x00000004090085a7 */ /* 0x000e64000800007f */
[----:B-1----:R-:W-:Y:S05]  /*bcf0*/  @!P0 BRA `(.L_x_313) ;  /* 0xfffffffc00f08947 */ /* 0x002fea000383ffff */
[----:B------:R-:W-:Y:S05]  /*bd00*/  BRA `(.L_x_333) ;  /* 0xfffffff400e87947 */ /* 0x000fea000383ffff */
.L_x_314:
[----:B0-----:R0:W1:Y:S02]  /*bd10*/  SYNCS.PHASECHK.TRANS64.TRYWAIT P0, [R8+URZ], R5 ;  /* 0x00000005080075a7 */ /* 0x001064000800017f */
[----:B-1----:R-:W-:Y:S05]  /*bd20*/  @!P0 NANOSLEEP.SYNCS 0x989680 ;  /* 0x009896800000895d */ /* 0x002fea0003900000 */
[----:B------:R-:W1:Y:S02]  /*bd30*/  @!P0 SYNCS.PHASECHK.TRANS64 P0, [R8+URZ], R5 ;  /* 0x00000005080085a7 */ /* 0x000e64000800007f */
[----:B-1----:R-:W-:Y:S05]  /*bd40*/  @!P0 BRA `(.L_x_314) ;  /* 0xfffffffc00f08947 */ /* 0x002fea000383ffff */
[----:B------:R-:W-:Y:S05]  /*bd50*/  BRA `(.L_x_334) ;  /* 0xfffffff400f87947 */ /* 0x000fea000383ffff */
.L_x_315:
[----:B0-----:R0:W1:Y:S02]  /*bd60*/  SYNCS.PHASECHK.TRANS64.TRYWAIT P0, [R9+URZ], R4 ;  /* 0x00000004090075a7 */ /* 0x001064000800017f */
[----:B-1----:R-:W-:Y:S05]  /*bd70*/  @!P0 NANOSLEEP.SYNCS 0x989680 ;  /* 0x009896800000895d */ /* 0x002fea0003900000 */
[----:B------:R-:W1:Y:S02]  /*bd80*/  @!P0 SYNCS.PHASECHK.TRANS64 P0, [R9+URZ], R4 ;  /* 0x00000004090085a7 */ /* 0x000e64000800007f */
[----:B-1----:R-:W-:Y:S05]  /*bd90*/  @!P0 BRA `(.L_x_315) ;  /* 0xfffffffc00f08947 */ /* 0x002fea000383ffff */
[----:B------:R-:W-:Y:S05]  /*bda0*/  BRA `(.L_x_335) ;  /* 0xfffffff800087947 */ /* 0x000fea000383ffff */
.L_x_316:
[----:B0-----:R0:W1:Y:S02]  /*bdb0*/  SYNCS.PHASECHK.TRANS64.TRYWAIT P0, [R8+URZ], R5 ;  /* 0x00000005080075a7 */ /* 0x001064000800017f */
[----:B-1----:R-:W-:Y:S05]  /*bdc0*/  @!P0 NANOSLEEP.SYNCS 0x989680 ;  /* 0x009896800000895d */ /* 0x002fea0003900000 */
[----:B------:R-:W1:Y:S02]  /*bdd0*/  @!P0 SYNCS.PHASECHK.TRANS64 P0, [R8+URZ], R5 ;  /* 0x00000005080085a7 */ /* 0x000e64000800007f */
[----:B-1----:R-:W-:Y:S05]  /*bde0*/  @!P0 BRA `(.L_x_316) ;  /* 0xfffffffc00f08947 */ /* 0x002fea000383ffff */
[----:B------:R-:W-:Y:S05]  /*bdf0*/  BRA `(.L_x_336) ;  /* 0xfffffff800187947 */ /* 0x000fea000383ffff */
.L_x_317:
[----:B0-----:R0:W1:Y:S02]  /*be00*/  SYNCS.PHASECHK.TRANS64.TRYWAIT P0, [R9+URZ], R4 ;  /* 0x00000004090075a7 */ /* 0x001064000800017f */
[----:B-1----:R-:W-:Y:S05]  /*be10*/  @!P0 NANOSLEEP.SYNCS 0x989680 ;  /* 0x009896800000895d */ /* 0x002fea0003900000 */
[----:B------:R-:W1:Y:S02]  /*be20*/  @!P0 SYNCS.PHASECHK.TRANS64 P0, [R9+URZ], R4 ;  /* 0x00000004090085a7 */ /* 0x000e64000800007f */
[----:B-1----:R-:W-:Y:S05]  /*be30*/  @!P0 BRA `(.L_x_317) ;  /* 0xfffffffc00f08947 */ /* 0x002fea000383ffff */
[----:B------:R-:W-:Y:S05]  /*be40*/  BRA `(.L_x_337) ;  /* 0xfffffff800287947 */ /* 0x000fea000383ffff */
.L_x_318:
[----:B0-----:R0:W1:Y:S02]  /*be50*/  SYNCS.PHASECHK.TRANS64.TRYWAIT P0, [R8+URZ], R5 ;  /* 0x00000005080075a7 */ /* 0x001064000800017f */
[----:B-1----:R-:W-:Y:S05]  /*be60*/  @!P0 NANOSLEEP.SYNCS 0x989680 ;  /* 0x009896800000895d */ /* 0x002fea0003900000 */
[----:B------:R-:W1:Y:S02]  /*be70*/  @!P0 SYNCS.PHASECHK.TRANS64 P0, [R8+URZ], R5 ;  /* 0x00000005080085a7 */ /* 0x000e64000800007f */
[----:B-1----:R-:W-:Y:S05]  /*be80*/  @!P0 BRA `(.L_x_318) ;  /* 0xfffffffc00f08947 */ /* 0x002fea000383ffff */
[----:B------:R-:W-:Y:S05]  /*be90*/  BRA `(.L_x_338) ;  /* 0xfffffff800387947 */ /* 0x000fea000383ffff */
.L_x_319:
[----:B0-----:R0:W1:Y:S02]  /*bea0*/  SYNCS.PHASECHK.TRANS64.TRYWAIT P0, [R9+URZ], R4 ;  /* 0x00000004090075a7 */ /* 0x001064000800017f */
[----:B-1----:R-:W-:Y:S05]  /*beb0*/  @!P0 NANOSLEEP.SYNCS 0x989680 ;  /* 0x009896800000895d */ /* 0x002fea0003900000 */
[----:B------:R-:W1:Y:S02]  /*bec0*/  @!P0 SYNCS.PHASECHK.TRANS64 P0, [R9+URZ], R4 ;  /* 0x00000004090085a7 */ /* 0x000e64000800007f */
[----:B-1----:R-:W-:Y:S05]  /*bed0*/  @!P0 BRA `(.L_x_319) ;  /* 0xfffffffc00f08947 */ /* 0x002fea000383ffff */
[----:B------:R-:W-:Y:S05]  /*bee0*/  BRA `(.L_x_339) ;  /* 0xfffffff800487947 */ /* 0x000fea000383ffff */
.L_x_320:
[----:B0-----:R0:W1:Y:S02]  /*bef0*/  SYNCS.PHASECHK.TRANS64.TRYWAIT P0, [R8+URZ], R5 ;  /* 0x00000005080075a7 */ /* 0x001064000800017f */
[----:B-1----:R-:W-:Y:S05]  /*bf00*/  @!P0 NANOSLEEP.SYNCS 0x989680 ;  /* 0x009896800000895d */ /* 0x002fea0003900000 */
[----:B------:R-:W1:Y:S02]  /*bf10*/  @!P0 SYNCS.PHASECHK.TRANS64 P0, [R8+URZ], R5 ;  /* 0x00000005080085a7 */ /* 0x000e64000800007f */
[----:B-1----:R-:W-:Y:S05]  /*bf20*/  @!P0 BRA `(.L_x_320) ;  /* 0xfffffffc00f08947 */ /* 0x002fea000383ffff */
[----:B------:R-:W-:Y:S05]  /*bf30*/  BRA `(.L_x_340) ;  /* 0xfffffff800587947 */ /* 0x000fea000383ffff */
.L_x_321:
[----:B0-----:R0:W1:Y:S02]  /*bf40*/  SYNCS.PHASECHK.TRANS64.TRYWAIT P0, [R9+URZ], R4 ;  /* 0x00000004090075a7 */ /* 0x001064000800017f */
[----:B-1----:R-:W-:Y:S05]  /*bf50*/  @!P0 NANOSLEEP.SYNCS 0x989680 ;  /* 0x009896800000895d */ /* 0x002fea0003900000 */
[----:B------:R-:W1:Y:S02]  /*bf60*/  @!P0 SYNCS.PHASECHK.TRANS64 P0, [R9+URZ], R4 ;  /* 0x00000004090085a7 */ /* 0x000e64000800007f */
[----:B-1----:R-:W-:Y:S05]  /*bf70*/  @!P0 BRA `(.L_x_321) ;  /* 0xfffffffc00f08947 */ /* 0x002fea000383ffff */
[----:B------:R-:W-:Y:S05]  /*bf80*/  BRA `(.L_x_341) ;  /* 0xfffffff800687947 */ /* 0x000fea000383ffff */
.L_x_322:
[----:B0-----:R0:W1:Y:S02]  /*bf90*/  SYNCS.PHASECHK.TRANS64.TRYWAIT P0, [R6+URZ], R5 ;  /* 0x00000005060075a7 */ /* 0x001064000800017f */
[----:B-1----:R-:W-:Y:S05]  /*bfa0*/  @!P0 NANOSLEEP.SYNCS 0x989680 ;  /* 0x009896800000895d */ /* 0x002fea0003900000 */
[----:B------:R-:W1:Y:S02]  /*bfb0*/  @!P0 SYNCS.PHASECHK.TRANS64 P0, [R6+URZ], R5 ;  /* 0x00000005060085a7 */ /* 0x000e64000800007f */
[----:B-1----:R-:W-:Y:S05]  /*bfc0*/  @!P0 BRA `(.L_x_322) ;  /* 0xfffffffc00f08947 */ /* 0x002fea000383ffff */
[----:B------:R-:W-:Y:S05]  /*bfd0*/  BRA `(.L_x_342) ;  /* 0xfffffff800707947 */ /* 0x000fea000383ffff */
.L_x_343:
[----:B------:R-:W-:-:S00]  /*bfe0*/  BRA `(.L_x_343) ;  /* 0xfffffffc00fc7947 */ /* 0x000fc0000383ffff */
[----:B------:R-:W-:-:S00]  /*bff0*/  NOP ;  /* 0x0000000000007918 */ /* 0x000fc00000000000 */
        /* <DEDUP_REMOVED lines=8> */
.L_x_344:


//--------------------- .nv.global.init           --------------------------
	.section	.nv.global.init,"aw",@progbits
.nv.global.init:
	.type		$str$22,@object
	.size		$str$22,($str$23 - $str$22)
$str$22:
        /*0000*/ 	.byte	0x6b, 0x5f, 0x74, 0x69, 0x6c, 0x65, 0x5f, 0x63, 0x6f, 0x75, 0x6e, 0x74, 0x20, 0x3e, 0x3d, 0x20
        /*0010*/ 	.byte	0x31, 0x00
	.type		$str$23,@object
	.size		$str$23,(__unnamed_1 - $str$23)
$str$23:
        /*0012*/ 	.byte	0x2f, 0x74, 0x6d, 0x70, 0x2f, 0x63, 0x75, 0x74, 0x6c, 0x61, 0x73, 0x73, 0x5f, 0x73, 0x77, 0x65
        /*0022*/ 	.byte	0x65, 0x70, 0x5f, 0x73, 0x72, 0x63, 0x2f, 0x69, 0x6e, 0x63, 0x6c, 0x75, 0x64, 0x65, 0x2f, 0x63
        /*0032*/ 	.byte	0x75, 0x74, 0x6c, 0x61, 0x73, 0x73, 0x2f, 0x67, 0x65, 0x6d, 0x6d, 0x2f, 0x63, 0x6f, 0x6c, 0x6c
        /*0042*/ 	.byte	0x65, 0x63, 0x74, 0x69, 0x76, 0x65, 0x2f, 0x73, 0x6d, 0x39, 0x30, 0x5f, 0x6d, 0x6d, 0x61, 0x5f
        /*0052*/ 	.byte	0x74, 0x6d, 0x61, 0x5f, 0x67, 0x6d, 0x6d, 0x61, 0x5f, 0x73, 0x73, 0x5f, 0x77, 0x61, 0x72, 0x70
        /*0062*/ 	.byte	0x73, 0x70, 0x65, 0x63, 0x69, 0x61, 0x6c, 0x69, 0x7a, 0x65, 0x64, 0x2e, 0x68, 0x70, 0x70, 0x00
	.type		__unnamed_1,@object
	.size		__unnamed_1,(.L_0 - __unnamed_1)
__unnamed_1:
        /*0072*/ 	.byte	0x76, 0x6f, 0x69, 0x64, 0x20, 0x63, 0x75, 0x74, 0x6c, 0x61, 0x73, 0x73, 0x3a, 0x3a, 0x67, 0x65
        /* <DEDUP_REMOVED lines=180> */
        /*0bc2*/ 	.byte	0x65, 0x3a, 0x3a, 0x69, 0x64, 0x65, 0x6e, 0x74, 0x69, 0x74, 0x79, 0x5d, 0x00
.L_0:


//--------------------- .nv.shared._ZN7cutlass13device_kernelINS_4gemm6kernel13GemmUniversalIN4cute5tupleIJiiiiEEENS1_10collective13CollectiveMmaINS1_34MainloopSm90TmaGmmaWarpSpecializedILi11ENS5_IJNS4_1CILi2EEENSA_ILi4EEENSA_ILi1EEEEEENS1_32KernelTmaWarpSpecializedPingpongEEENS5_IJNSA_ILi64EEENSA_ILi256EEENSA_ILi32EEEEEENS_6half_tENS5_IJlSD_lEEESL_SM_NS4_8TiledMMAINS4_8MMA_AtomIJNS4_4SM904GMMA26MMA_64x256x16_F32F16F16_SSILNSQ_5MajorE0ELSS_0ELNSQ_7ScaleInE1ELST_1EEEEEENS4_6LayoutINS5_IJSD_SD_SD_EEENS5_IJNSA_ILi0EEESY_SY_EEEEENS5_IJNS4_10UnderscoreES11_S11_EEEEENS4_23SM90_TMA_LOAD_MULTICASTENS4_14ComposedLayoutINS4_7SwizzleILi2ELi4ELi3EEENS4_18smem_ptr_flag_bitsILi16EEENSW_INS5_IJNSA_ILi8EEESJ_EEENS5_IJSJ_SD_EEEEEEEvNS4_8identityES14_S1E_vS1F_EENS_8epilogue10collective6detail29Sm90TmaWarpSpecializedAdapterINS1I_15DefaultEpilogueISL_SM_SM_NS1H_6thread17LinearCombinationISL_Li1EffLNS1M_9ScaleType4KindE0ELNS_15FloatRoundStyleE2ESL_EENS1_15EpilogueDefaultEEEEEvvEEEEvNT_6ParamsE --------------------------
	.section	.nv.shared._ZN7cutlass13device_kernelINS_4gemm6kernel13GemmUniversalIN4cute5tupleIJiiiiEEENS1_10collective13CollectiveMmaINS1_34MainloopSm90TmaGmmaWarpSpecializedILi11ENS5_IJNS4_1CILi2EEENSA_ILi4EEENSA_ILi1EEEEEENS1_32KernelTmaWarpSpecializedPingpongEEENS5_IJNSA_ILi64EEENSA_ILi256EEENSA_ILi32EEEEEENS_6half_tENS5_IJlSD_lEEESL_SM_NS4_8TiledMMAINS4_8MMA_AtomIJNS4_4SM904GMMA26MMA_64x256x16_F32F16F16_SSILNSQ_5MajorE0ELSS_0ELNSQ_7ScaleInE1ELST_1EEEEEENS4_6LayoutINS5_IJSD_SD_SD_EEENS5_IJNSA_ILi0EEESY_SY_EEEEENS5_IJNS4_10UnderscoreES11_S11_EEEEENS4_23SM90_TMA_LOAD_MULTICASTENS4_14ComposedLayoutINS4_7SwizzleILi2ELi4ELi3EEENS4_18smem_ptr_flag_bitsILi16EEENSW_INS5_IJNSA_ILi8EEESJ_EEENS5_IJSJ_SD_EEEEEEEvNS4_8identityES14_S1E_vS1F_EENS_8epilogue10collective6detail29Sm90TmaWarpSpecializedAdapterINS1I_15DefaultEpilogueISL_SM_SM_NS1H_6thread17LinearCombinationISL_Li1EffLNS1M_9ScaleType4KindE0ELNS_15FloatRoundStyleE2ESL_EENS1_15EpilogueDefaultEEEEEvvEEEEvNT_6ParamsE,"aw",@nobits
	.sectionflags	@""
	.align	16
	.zero		1024


//--------------------- .nv.shared.reserved.0     --------------------------
	.section	.nv.shared.reserved.0,"aw",@nobits
	.weak		__nv_reservedSMEM_offset_0_alias
	.size		__nv_reservedSMEM_offset_0_alias, 0, 0
	.other		__nv_reservedSMEM_offset_0_alias,@"STO_CUDA_RESERVED_SHARED STV_DEFAULT"
__nv_reservedSMEM_offset_0_alias:
	.zero		0


//--------------------- .nv.global                --------------------------
	.section	.nv.global,"aw",@nobits
.nv.global:
	.type		_ZN40_INTERNAL_55184fc1_4_k_cu_eb535cc3_212394cute1_E,@object
	.size		_ZN40_INTERNAL_55184fc1_4_k_cu_eb535cc3_212394cute1_E,(_ZN40_INTERNAL_55184fc1_4_k_cu_eb535cc3_212394cuda3std3__45__cpo6cbeginE - _ZN40_INTERNAL_55184fc1_4_k_cu_eb535cc3_212394cute1_E)
_ZN40_INTERNAL_55184fc1_4_k_cu_eb535cc3_212394cute1_E:
	.zero		1
	.type		_ZN40_INTERNAL_55184fc1_4_k_cu_eb535cc3_212394cuda3std3__45__cpo6cbeginE,@object
	.size		_ZN40_INTERNAL_55184fc1_4_k_cu_eb535cc3_212394cuda3std3__45__cpo6cbeginE,(_ZN40_INTERNAL_55184fc1_4_k_cu_eb535cc3_212394cuda3std3__48in_placeE - _ZN40_INTERNAL_55184fc1_4_k_cu_eb535cc3_212394cuda3std3__45__cpo6cbeginE)
_ZN40_INTERNAL_55184fc1_4_k_cu_eb535cc3_212394cuda3std3__45__cpo6cbeginE:
	.zero		1
	.type		_ZN40_INTERNAL_55184fc1_4_k_cu_eb535cc3_212394cuda3std3__48in_placeE,@object
	.size		_ZN40_INTERNAL_55184fc1_4_k_cu_eb535cc3_212394cuda3std3__48in_placeE,(_ZN40_INTERNAL_55184fc1_4_k_cu_eb535cc3_212394cuda3std6ranges3__45__cpo9iter_moveE - _ZN40_INTERNAL_55184fc1_4_k_cu_eb535cc3_212394cuda3std3__48in_placeE)
_ZN40_INTERNAL_55184fc1_4_k_cu_eb535cc3_212394cuda3std3__48in_placeE:
	.zero		1
	.type		_ZN40_INTERNAL_55184fc1_4_k_cu_eb535cc3_212394cuda3std6ranges3__45__cpo9iter_moveE,@object
	.size		_ZN40_INTERNAL_55184fc1_4_k_cu_eb535cc3_212394cuda3std6ranges3__45__cpo9iter_moveE,(_ZN40_INTERNAL_55184fc1_4_k_cu_eb535cc3_212394cuda3std3__45__cpo5beginE - _ZN40_INTERNAL_55184fc1_4_k_cu_eb535cc3_212394cuda3std6ranges3__45__cpo9iter_moveE)
_ZN40_INTERNAL_55184fc1_4_k_cu_eb535cc3_212394cuda3std6ranges3__45__cpo9iter_moveE:
	.zero		1
	.type		_ZN40_INTERNAL_55184fc1_4_k_cu_eb535cc3_212394cuda3std3__45__cpo5beginE,@object
	.size		_ZN40_INTERNAL_55184fc1_4_k_cu_eb535cc3_212394cuda3std3__45__cpo5beginE,(_ZN40_INTERNAL_55184fc1_4_k_cu_eb535cc3_212394cuda3std3__442_GLOBAL__N__55184fc1_4_k_cu_eb535cc3_212396ignoreE - _ZN40_INTERNAL_55184fc1_4_k_cu_eb535cc3_212394cuda3std3__45__cpo5beginE)
_ZN40_INTERNAL_55184fc1_4_k_cu_eb535cc3_212394cuda3std3__45__cpo5beginE:
	.zero		1
	.type		_ZN40_INTERNAL_55184fc1_4_k_cu_eb535cc3_212394cuda3std3__442_GLOBAL__N__55184fc1_4_k_cu_eb535cc3_212396ignoreE,@object
	.size		_ZN40_INTERNAL_55184fc1_4_k_cu_eb535cc3_212394cuda3std3__442_GLOBAL__N__55184fc1_4_k_cu_eb535cc3_212396ignoreE,(_ZN40_INTERNAL_55184fc1_4_k_cu_eb535cc3_212394cute7productE - _ZN40_INTERNAL_55184fc1_4_k_cu_eb535cc3_212394cuda3std3__442_GLOBAL__N__55184fc1_4_k_cu_eb535cc3_212396ignoreE)
_ZN40_INTERNAL_55184fc1_4_k_cu_eb535cc3_212394cuda3std3__442_GLOBAL__N__55184fc1_4_k_cu_eb535cc3_212396ignoreE:
	.zero		1
	.type		_ZN40_INTERNAL_55184fc1_4_k_cu_eb535cc3_212394cute7productE,@object
	.size		_ZN40_INTERNAL_55184fc1_4_k_cu_eb535cc3_212394cute7productE,(_ZN40_INTERNAL_55184fc1_4_k_cu_eb535cc3_212394cuda3std3__45__cpo3endE - _ZN40_INTERNAL_55184fc1_4_k_cu_eb535cc3_212394cute7productE)
_ZN40_INTERNAL_55184fc1_4_k_cu_eb535cc3_212394cute7productE:
	.zero		1
	.type		_ZN40_INTERNAL_55184fc1_4_k_cu_eb535cc3_212394cuda3std3__45__cpo3endE,@object
	.size		_ZN40_INTERNAL_55184fc1_4_k_cu_eb535cc3_212394cuda3std3__45__cpo3endE,(_ZN40_INTERNAL_55184fc1_4_k_cu_eb535cc3_212394cuda3std3__419piecewise_constructE - _ZN40_INTERNAL_55184fc1_4_k_cu_eb535cc3_212394cuda3std3__45__cpo3endE)
_ZN40_INTERNAL_55184fc1_4_k_cu_eb535cc3_212394cuda3std3__45__cpo3endE:
	.zero		1
	.type		_ZN40_INTERNAL_55184fc1_4_k_cu_eb535cc3_212394cuda3std3__419piecewise_constructE,@object
	.size		_ZN40_INTERNAL_55184fc1_4_k_cu_eb535cc3_212394cuda3std3__419piecewise_constructE,(_ZN40_INTERNAL_55184fc1_4_k_cu_eb535cc3_212394cuda3std3__45__cpo4cendE - _ZN40_INTERNAL_55184fc1_4_k_cu_eb535cc3_212394cuda3std3__419piecewise_constructE)
_ZN40_INTERNAL_55184fc1_4_k_cu_eb535cc3_212394cuda3std3__419piecewise_constructE:
	.zero		1
	.type		_ZN40_INTERNAL_55184fc1_4_k_cu_eb535cc3_212394cuda3std3__45__cpo4cendE,@object
	.size		_ZN40_INTERNAL_55184fc1_4_k_cu_eb535cc3_212394cuda3std3__45__cpo4cendE,(_ZN40_INTERNAL_55184fc1_4_k_cu_eb535cc3_212394cuda3std6ranges3__45__cpo4swapE - _ZN40_INTERNAL_55184fc1_4_k_cu_eb535cc3_212394cuda3std3__45__cpo4cendE)
_ZN40_INTERNAL_55184fc1_4_k_cu_eb535cc3_212394cuda3std3__45__cpo4cendE:
	.zero		1
	.type		_ZN40_INTERNAL_55184fc1_4_k_cu_eb535cc3_212394cuda3std6ranges3__45__cpo4swapE,@object
	.size		_ZN40_INTERNAL_55184fc1_4_k_cu_eb535cc3_212394cuda3std6ranges3__45__cpo4swapE,(.L_8 - _ZN40_INTERNAL_55184fc1_4_k_cu_eb535cc3_212394cuda3std6ranges3__45__cpo4swapE)
_ZN40_INTERNAL_55184fc1_4_k_cu_eb535cc3_212394cuda3std6ranges3__45__cpo4swapE:
	.zero		1
.L_8:


//--------------------- .nv.constant0._ZN7cutlass13device_kernelINS_4gemm6kernel13GemmUniversalIN4cute5tupleIJiiiiEEENS1_10collective13CollectiveMmaINS1_34MainloopSm90TmaGmmaWarpSpecializedILi11ENS5_IJNS4_1CILi2EEENSA_ILi4EEENSA_ILi1EEEEEENS1_32KernelTmaWarpSpecializedPingpongEEENS5_IJNSA_ILi64EEENSA_ILi256EEENSA_ILi32EEEEEENS_6half_tENS5_IJlSD_lEEESL_SM_NS4_8TiledMMAINS4_8MMA_AtomIJNS4_4SM904GMMA26MMA_64x256x16_F32F16F16_SSILNSQ_5MajorE0ELSS_0ELNSQ_7ScaleInE1ELST_1EEEEEENS4_6LayoutINS5_IJSD_SD_SD_EEENS5_IJNSA_ILi0EEESY_SY_EEEEENS5_IJNS4_10UnderscoreES11_S11_EEEEENS4_23SM90_TMA_LOAD_MULTICASTENS4_14ComposedLayoutINS4_7SwizzleILi2ELi4ELi3EEENS4_18smem_ptr_flag_bitsILi16EEENSW_INS5_IJNSA_ILi8EEESJ_EEENS5_IJSJ_SD_EEEEEEEvNS4_8identityES14_S1E_vS1F_EENS_8epilogue10collective6detail29Sm90TmaWarpSpecializedAdapterINS1I_15DefaultEpilogueISL_SM_SM_NS1H_6thread17LinearCombinationISL_Li1EffLNS1M_9ScaleType4KindE0ELNS_15FloatRoundStyleE2ESL_EENS1_15EpilogueDefaultEEEEEvvEEEEvNT_6ParamsE --------------------------
	.section	.nv.constant0._ZN7cutlass13device_kernelINS_4gemm6kernel13GemmUniversalIN4cute5tupleIJiiiiEEENS1_10collective13CollectiveMmaINS1_34MainloopSm90TmaGmmaWarpSpecializedILi11ENS5_IJNS4_1CILi2EEENSA_ILi4EEENSA_ILi1EEEEEENS1_32KernelTmaWarpSpecializedPingpongEEENS5_IJNSA_ILi64EEENSA_ILi256EEENSA_ILi32EEEEEENS_6half_tENS5_IJlSD_lEEESL_SM_NS4_8TiledMMAINS4_8MMA_AtomIJNS4_4SM904GMMA26MMA_64x256x16_F32F16F16_SSILNSQ_5MajorE0ELSS_0ELNSQ_7ScaleInE1ELST_1EEEEEENS4_6LayoutINS5_IJSD_SD_SD_EEENS5_IJNSA_ILi0EEESY_SY_EEEEENS5_IJNS4_10UnderscoreES11_S11_EEEEENS4_23SM90_TMA_LOAD_MULTICASTENS4_14ComposedLayoutINS4_7SwizzleILi2ELi4ELi3EEENS4_18smem_ptr_flag_bitsILi16EEENSW_INS5_IJNSA_ILi8EEESJ_EEENS5_IJSJ_SD_EEEEEEEvNS4_8identityES14_S1E_vS1F_EENS_8epilogue10collective6detail29Sm90TmaWarpSpecializedAdapterINS1I_15DefaultEpilogueISL_SM_SM_NS1H_6thread17LinearCombinationISL_Li1EffLNS1M_9ScaleType4KindE0ELNS_15FloatRoundStyleE2ESL_EENS1_15EpilogueDefaultEEEEEvvEEEEvNT_6ParamsE,"a",@progbits
	.sectionflags	@""
	.align	4
.nv.constant0._ZN7cutlass13device_kernelINS_4gemm6kernel13GemmUniversalIN4cute5tupleIJiiiiEEENS1_10collective13CollectiveMmaINS1_34MainloopSm90TmaGmmaWarpSpecializedILi11ENS5_IJNS4_1CILi2EEENSA_ILi4EEENSA_ILi1EEEEEENS1_32KernelTmaWarpSpecializedPingpongEEENS5_IJNSA_ILi64EEENSA_ILi256EEENSA_ILi32EEEEEENS_6half_tENS5_IJlSD_lEEESL_SM_NS4_8TiledMMAINS4_8MMA_AtomIJNS4_4SM904GMMA26MMA_64x256x16_F32F16F16_SSILNSQ_5MajorE0ELSS_0ELNSQ_7ScaleInE1ELST_1EEEEEENS4_6LayoutINS5_IJSD_SD_SD_EEENS5_IJNSA_ILi0EEESY_SY_EEEEENS5_IJNS4_10UnderscoreES11_S11_EEEEENS4_23SM90_TMA_LOAD_MULTICASTENS4_14ComposedLayoutINS4_7SwizzleILi2ELi4ELi3EEENS4_18smem_ptr_flag_bitsILi16EEENSW_INS5_IJNSA_ILi8EEESJ_EEENS5_IJSJ_SD_EEEEEEEvNS4_8identityES14_S1E_vS1F_EENS_8epilogue10collective6detail29Sm90TmaWarpSpecializedAdapterINS1I_15DefaultEpilogueISL_SM_SM_NS1H_6thread17LinearCombinationISL_Li1EffLNS1M_9ScaleType4KindE0ELNS_15FloatRoundStyleE2ESL_EENS1_15EpilogueDefaultEEEEEvvEEEEvNT_6ParamsE:
	.zero		1664


//--------------------- SYMBOLS --------------------------

	.type		.nv.reservedSmem.offset0,@object
	.size		.nv.reservedSmem.offset0,0x4
	.type		__assertfail,@function
